//
// Generated by NVIDIA NVVM Compiler
//
// Compiler Build ID: CL-36424714
// Cuda compilation tools, release 13.0, V13.0.88
// Based on NVVM 20.0.0
//

.version 9.0
.target sm_100
.address_size 64

	// .globl	_Z27sgemm_blocktiling_2d_kernelILi64ELi64ELi8ELi8ELi8EEvPfS0_S0_iii
.extern .func __assertfail
(
	.param .b64 __assertfail_param_0,
	.param .b64 __assertfail_param_1,
	.param .b32 __assertfail_param_2,
	.param .b64 __assertfail_param_3,
	.param .b64 __assertfail_param_4
)
;
.global .align 1 .b8 __unnamed_1[143] = {118, 111, 105, 100, 32, 115, 103, 101, 109, 109, 95, 98, 108, 111, 99, 107, 116, 105, 108, 105, 110, 103, 95, 50, 100, 95, 107, 101, 114, 110, 101, 108, 40, 102, 108, 111, 97, 116, 32, 42, 44, 32, 102, 108, 111, 97, 116, 32, 42, 44, 32, 102, 108, 111, 97, 116, 32, 42, 44, 32, 105, 110, 116, 44, 32, 105, 110, 116, 44, 32, 105, 110, 116, 41, 32, 91, 119, 105, 116, 104, 32, 105, 110, 116, 32, 66, 77, 32, 61, 32, 54, 52, 59, 32, 105, 110, 116, 32, 66, 78, 32, 61, 32, 54, 52, 59, 32, 105, 110, 116, 32, 66, 75, 32, 61, 32, 56, 59, 32, 105, 110, 116, 32, 84, 77, 32, 61, 32, 56, 59, 32, 105, 110, 116, 32, 84, 78, 32, 61, 32, 56, 93};
// _ZZ27sgemm_blocktiling_2d_kernelILi64ELi64ELi8ELi8ELi8EEvPfS0_S0_iiiE6smem_A has been demoted
// _ZZ27sgemm_blocktiling_2d_kernelILi64ELi64ELi8ELi8ELi8EEvPfS0_S0_iiiE6smem_B has been demoted
.global .align 1 .b8 $str[40] = {110, 117, 109, 98, 101, 114, 95, 116, 104, 114, 101, 97, 100, 115, 95, 98, 108, 111, 99, 107, 95, 116, 105, 108, 101, 32, 61, 61, 32, 98, 108, 111, 99, 107, 68, 105, 109, 46, 120};
.global .align 1 .b8 $str$1[27] = {47, 116, 109, 112, 47, 115, 97, 115, 115, 95, 99, 117, 95, 121, 53, 107, 122, 55, 54, 55, 110, 47, 107, 46, 99, 117};

.visible .entry _Z27sgemm_blocktiling_2d_kernelILi64ELi64ELi8ELi8ELi8EEvPfS0_S0_iii(
	.param .u64 .ptr .align 1 _Z27sgemm_blocktiling_2d_kernelILi64ELi64ELi8ELi8ELi8EEvPfS0_S0_iii_param_0,
	.param .u64 .ptr .align 1 _Z27sgemm_blocktiling_2d_kernelILi64ELi64ELi8ELi8ELi8EEvPfS0_S0_iii_param_1,
	.param .u64 .ptr .align 1 _Z27sgemm_blocktiling_2d_kernelILi64ELi64ELi8ELi8ELi8EEvPfS0_S0_iii_param_2,
	.param .u32 _Z27sgemm_blocktiling_2d_kernelILi64ELi64ELi8ELi8ELi8EEvPfS0_S0_iii_param_3,
	.param .u32 _Z27sgemm_blocktiling_2d_kernelILi64ELi64ELi8ELi8ELi8EEvPfS0_S0_iii_param_4,
	.param .u32 _Z27sgemm_blocktiling_2d_kernelILi64ELi64ELi8ELi8ELi8EEvPfS0_S0_iii_param_5
)
.maxntid 64
.minnctapersm 1
{
	.reg .pred 	%p<5>;
	.reg .b32 	%r<101>;
	.reg .b32 	%f<483>;
	.reg .b64 	%rd<229>;
	// demoted variable
	.shared .align 4 .b8 _ZZ27sgemm_blocktiling_2d_kernelILi64ELi64ELi8ELi8ELi8EEvPfS0_S0_iiiE6smem_A[2048];
	// demoted variable
	.shared .align 4 .b8 _ZZ27sgemm_blocktiling_2d_kernelILi64ELi64ELi8ELi8ELi8EEvPfS0_S0_iiiE6smem_B[2048];
	ld.param.u64 	%rd7, [_Z27sgemm_blocktiling_2d_kernelILi64ELi64ELi8ELi8ELi8EEvPfS0_S0_iii_param_0];
	ld.param.u64 	%rd8, [_Z27sgemm_blocktiling_2d_kernelILi64ELi64ELi8ELi8ELi8EEvPfS0_S0_iii_param_1];
	ld.param.u64 	%rd9, [_Z27sgemm_blocktiling_2d_kernelILi64ELi64ELi8ELi8ELi8EEvPfS0_S0_iii_param_2];
	ld.param.u32 	%r31, [_Z27sgemm_blocktiling_2d_kernelILi64ELi64ELi8ELi8ELi8EEvPfS0_S0_iii_param_4];
	ld.param.u32 	%r32, [_Z27sgemm_blocktiling_2d_kernelILi64ELi64ELi8ELi8ELi8EEvPfS0_S0_iii_param_5];
	mov.u32 	%r1, %tid.x;
	and.b32  	%r2, %r1, 7;
	and.b32  	%r3, %r1, 56;
	mov.u32 	%r33, %ntid.x;
	setp.eq.s32 	%p1, %r33, 64;
	@%p1 bra 	$L__BB0_2;
	mov.u64 	%rd10, $str;
	cvta.global.u64 	%rd11, %rd10;
	mov.u64 	%rd12, $str$1;
	cvta.global.u64 	%rd13, %rd12;
	mov.u64 	%rd14, __unnamed_1;
	cvta.global.u64 	%rd15, %rd14;
	{ // callseq 0, 0
	.param .b64 param0;
	st.param.b64 	[param0], %rd11;
	.param .b64 param1;
	st.param.b64 	[param1], %rd13;
	.param .b32 param2;
	st.param.b32 	[param2], 42;
	.param .b64 param3;
	st.param.b64 	[param3], %rd15;
	.param .b64 param4;
	st.param.b64 	[param4], 1;
	call.uni 
	__assertfail, 
	(
	param0, 
	param1, 
	param2, 
	param3, 
	param4
	);
	} // callseq 0
$L__BB0_2:
	mov.u32 	%r34, %ctaid.y;
	shl.b32 	%r35, %r34, 6;
	mul.lo.s32 	%r36, %r32, %r35;
	cvta.to.global.u64 	%rd16, %rd7;
	mul.wide.u32 	%rd17, %r36, 4;
	add.s64 	%rd227, %rd16, %rd17;
	mov.u32 	%r37, %ctaid.x;
	shl.b32 	%r38, %r37, 6;
	cvta.to.global.u64 	%rd18, %rd8;
	mul.wide.u32 	%rd19, %r38, 4;
	add.s64 	%rd228, %rd18, %rd19;
	mad.lo.s32 	%r4, %r31, %r35, %r38;
	setp.eq.s32 	%p2, %r32, 0;
	mov.f32 	%f419, 0f00000000;
	mov.f32 	%f420, %f419;
	mov.f32 	%f421, %f419;
	mov.f32 	%f422, %f419;
	mov.f32 	%f423, %f419;
	mov.f32 	%f424, %f419;
	mov.f32 	%f425, %f419;
	mov.f32 	%f426, %f419;
	mov.f32 	%f427, %f419;
	mov.f32 	%f428, %f419;
	mov.f32 	%f429, %f419;
	mov.f32 	%f430, %f419;
	mov.f32 	%f431, %f419;
	mov.f32 	%f432, %f419;
	mov.f32 	%f433, %f419;
	mov.f32 	%f434, %f419;
	mov.f32 	%f435, %f419;
	mov.f32 	%f436, %f419;
	mov.f32 	%f437, %f419;
	mov.f32 	%f438, %f419;
	mov.f32 	%f439, %f419;
	mov.f32 	%f440, %f419;
	mov.f32 	%f441, %f419;
	mov.f32 	%f442, %f419;
	mov.f32 	%f443, %f419;
	mov.f32 	%f444, %f419;
	mov.f32 	%f445, %f419;
	mov.f32 	%f446, %f419;
	mov.f32 	%f447, %f419;
	mov.f32 	%f448, %f419;
	mov.f32 	%f449, %f419;
	mov.f32 	%f450, %f419;
	mov.f32 	%f451, %f419;
	mov.f32 	%f452, %f419;
	mov.f32 	%f453, %f419;
	mov.f32 	%f454, %f419;
	mov.f32 	%f455, %f419;
	mov.f32 	%f456, %f419;
	mov.f32 	%f457, %f419;
	mov.f32 	%f458, %f419;
	mov.f32 	%f459, %f419;
	mov.f32 	%f460, %f419;
	mov.f32 	%f461, %f419;
	mov.f32 	%f462, %f419;
	mov.f32 	%f463, %f419;
	mov.f32 	%f464, %f419;
	mov.f32 	%f465, %f419;
	mov.f32 	%f466, %f419;
	mov.f32 	%f467, %f419;
	mov.f32 	%f468, %f419;
	mov.f32 	%f469, %f419;
	mov.f32 	%f470, %f419;
	mov.f32 	%f471, %f419;
	mov.f32 	%f472, %f419;
	mov.f32 	%f473, %f419;
	mov.f32 	%f474, %f419;
	mov.f32 	%f475, %f419;
	mov.f32 	%f476, %f419;
	mov.f32 	%f477, %f419;
	mov.f32 	%f478, %f419;
	mov.f32 	%f479, %f419;
	mov.f32 	%f480, %f419;
	mov.f32 	%f481, %f419;
	mov.f32 	%f482, %f419;
	@%p2 bra 	$L__BB0_7;
	shr.u32 	%r40, %r1, 3;
	shl.b32 	%r5, %r31, 3;
	mad.lo.s32 	%r6, %r40, %r32, %r2;
	add.s32 	%r41, %r3, %r2;
	shl.b32 	%r42, %r41, 2;
	mov.u32 	%r43, _ZZ27sgemm_blocktiling_2d_kernelILi64ELi64ELi8ELi8ELi8EEvPfS0_S0_iiiE6smem_A;
	add.s32 	%r7, %r43, %r42;
	shl.b32 	%r44, %r32, 3;
	add.s32 	%r8, %r6, %r44;
	shl.b32 	%r45, %r32, 4;
	add.s32 	%r9, %r6, %r45;
	add.s32 	%r10, %r9, %r44;
	shl.b32 	%r46, %r32, 5;
	add.s32 	%r11, %r6, %r46;
	add.s32 	%r12, %r11, %r44;
	add.s32 	%r13, %r11, %r45;
	add.s32 	%r14, %r13, %r44;
	shl.b32 	%r47, %r1, 2;
	mov.u32 	%r48, _ZZ27sgemm_blocktiling_2d_kernelILi64ELi64ELi8ELi8ELi8EEvPfS0_S0_iiiE6smem_B;
	add.s32 	%r15, %r48, %r47;
	add.s32 	%r16, %r31, %r1;
	add.s32 	%r17, %r16, %r31;
	add.s32 	%r18, %r17, %r31;
	add.s32 	%r19, %r18, %r31;
	add.s32 	%r20, %r19, %r31;
	add.s32 	%r21, %r20, %r31;
	add.s32 	%r22, %r21, %r31;
	shl.b32 	%r49, %r2, 5;
	add.s32 	%r23, %r48, %r49;
	shl.b32 	%r50, %r40, 8;
	add.s32 	%r51, %r50, %r43;
	add.s32 	%r24, %r51, 128;
	mov.b32 	%r98, 0;
	mov.f32 	%f419, 0f00000000;
	mul.wide.u32 	%rd20, %r6, 4;
	mul.wide.u32 	%rd22, %r8, 4;
	mul.wide.u32 	%rd24, %r9, 4;
	mul.wide.u32 	%rd26, %r10, 4;
$L__BB0_4:
	add.s64 	%rd21, %rd227, %rd20;
	ld.global.f32 	%f259, [%rd21];
	st.shared.f32 	[%r7], %f259;
	add.s64 	%rd23, %rd227, %rd22;
	ld.global.f32 	%f260, [%rd23];
	st.shared.f32 	[%r7+256], %f260;
	add.s64 	%rd25, %rd227, %rd24;
	ld.global.f32 	%f261, [%rd25];
	st.shared.f32 	[%r7+512], %f261;
	add.s64 	%rd27, %rd227, %rd26;
	ld.global.f32 	%f262, [%rd27];
	st.shared.f32 	[%r7+768], %f262;
	mul.wide.u32 	%rd28, %r11, 4;
	add.s64 	%rd29, %rd227, %rd28;
	ld.global.f32 	%f263, [%rd29];
	st.shared.f32 	[%r7+1024], %f263;
	mul.wide.u32 	%rd30, %r12, 4;
	add.s64 	%rd31, %rd227, %rd30;
	ld.global.f32 	%f264, [%rd31];
	st.shared.f32 	[%r7+1280], %f264;
	mul.wide.u32 	%rd32, %r13, 4;
	add.s64 	%rd33, %rd227, %rd32;
	ld.global.f32 	%f265, [%rd33];
	st.shared.f32 	[%r7+1536], %f265;
	mul.wide.u32 	%rd34, %r14, 4;
	add.s64 	%rd35, %rd227, %rd34;
	ld.global.f32 	%f266, [%rd35];
	st.shared.f32 	[%r7+1792], %f266;
	mul.wide.u32 	%rd36, %r1, 4;
	add.s64 	%rd37, %rd228, %rd36;
	ld.global.f32 	%f267, [%rd37];
	st.shared.f32 	[%r15], %f267;
	mul.wide.u32 	%rd38, %r16, 4;
	add.s64 	%rd39, %rd228, %rd38;
	ld.global.f32 	%f268, [%rd39];
	st.shared.f32 	[%r15+256], %f268;
	mul.wide.u32 	%rd40, %r17, 4;
	add.s64 	%rd41, %rd228, %rd40;
	ld.global.f32 	%f269, [%rd41];
	st.shared.f32 	[%r15+512], %f269;
	mul.wide.u32 	%rd42, %r18, 4;
	add.s64 	%rd43, %rd228, %rd42;
	ld.global.f32 	%f270, [%rd43];
	st.shared.f32 	[%r15+768], %f270;
	mul.wide.u32 	%rd44, %r19, 4;
	add.s64 	%rd45, %rd228, %rd44;
	ld.global.f32 	%f271, [%rd45];
	st.shared.f32 	[%r15+1024], %f271;
	mul.wide.u32 	%rd46, %r20, 4;
	add.s64 	%rd47, %rd228, %rd46;
	ld.global.f32 	%f272, [%rd47];
	st.shared.f32 	[%r15+1280], %f272;
	mul.wide.u32 	%rd48, %r21, 4;
	add.s64 	%rd49, %rd228, %rd48;
	ld.global.f32 	%f273, [%rd49];
	st.shared.f32 	[%r15+1536], %f273;
	mul.wide.u32 	%rd50, %r22, 4;
	add.s64 	%rd51, %rd228, %rd50;
	ld.global.f32 	%f274, [%rd51];
	st.shared.f32 	[%r15+1792], %f274;
	bar.sync 	0;
	mov.b32 	%r100, 16;
	mov.u32 	%r99, %r24;
$L__BB0_5:
	ld.shared.f32 	%f275, [%r99+-128];
	ld.shared.f32 	%f276, [%r99+-96];
	ld.shared.f32 	%f277, [%r99+-64];
	ld.shared.f32 	%f278, [%r99+-32];
	ld.shared.f32 	%f279, [%r99];
	ld.shared.f32 	%f280, [%r99+32];
	ld.shared.f32 	%f281, [%r99+64];
	ld.shared.f32 	%f282, [%r99+96];
	add.s32 	%r53, %r23, %r100;
	ld.shared.f32 	%f283, [%r53+-16];
	ld.shared.f32 	%f284, [%r53+-12];
	ld.shared.f32 	%f285, [%r53+-8];
	ld.shared.f32 	%f286, [%r53+-4];
	ld.shared.f32 	%f287, [%r53];
	ld.shared.f32 	%f288, [%r53+4];
	ld.shared.f32 	%f289, [%r53+8];
	ld.shared.f32 	%f290, [%r53+12];
	fma.rn.f32 	%f482, %f275, %f283, %f482;
	fma.rn.f32 	%f481, %f275, %f284, %f481;
	fma.rn.f32 	%f480, %f275, %f285, %f480;
	fma.rn.f32 	%f479, %f275, %f286, %f479;
	fma.rn.f32 	%f478, %f275, %f287, %f478;
	fma.rn.f32 	%f477, %f275, %f288, %f477;
	fma.rn.f32 	%f476, %f275, %f289, %f476;
	fma.rn.f32 	%f475, %f275, %f290, %f475;
	fma.rn.f32 	%f474, %f276, %f283, %f474;
	fma.rn.f32 	%f473, %f276, %f284, %f473;
	fma.rn.f32 	%f472, %f276, %f285, %f472;
	fma.rn.f32 	%f471, %f276, %f286, %f471;
	fma.rn.f32 	%f470, %f276, %f287, %f470;
	fma.rn.f32 	%f469, %f276, %f288, %f469;
	fma.rn.f32 	%f468, %f276, %f289, %f468;
	fma.rn.f32 	%f467, %f276, %f290, %f467;
	fma.rn.f32 	%f466, %f277, %f283, %f466;
	fma.rn.f32 	%f465, %f277, %f284, %f465;
	fma.rn.f32 	%f464, %f277, %f285, %f464;
	fma.rn.f32 	%f463, %f277, %f286, %f463;
	fma.rn.f32 	%f462, %f277, %f287, %f462;
	fma.rn.f32 	%f461, %f277, %f288, %f461;
	fma.rn.f32 	%f460, %f277, %f289, %f460;
	fma.rn.f32 	%f459, %f277, %f290, %f459;
	fma.rn.f32 	%f458, %f278, %f283, %f458;
	fma.rn.f32 	%f457, %f278, %f284, %f457;
	fma.rn.f32 	%f456, %f278, %f285, %f456;
	fma.rn.f32 	%f455, %f278, %f286, %f455;
	fma.rn.f32 	%f454, %f278, %f287, %f454;
	fma.rn.f32 	%f453, %f278, %f288, %f453;
	fma.rn.f32 	%f452, %f278, %f289, %f452;
	fma.rn.f32 	%f451, %f278, %f290, %f451;
	fma.rn.f32 	%f450, %f279, %f283, %f450;
	fma.rn.f32 	%f449, %f279, %f284, %f449;
	fma.rn.f32 	%f448, %f279, %f285, %f448;
	fma.rn.f32 	%f447, %f279, %f286, %f447;
	fma.rn.f32 	%f446, %f279, %f287, %f446;
	fma.rn.f32 	%f445, %f279, %f288, %f445;
	fma.rn.f32 	%f444, %f279, %f289, %f444;
	fma.rn.f32 	%f443, %f279, %f290, %f443;
	fma.rn.f32 	%f442, %f280, %f283, %f442;
	fma.rn.f32 	%f441, %f280, %f284, %f441;
	fma.rn.f32 	%f440, %f280, %f285, %f440;
	fma.rn.f32 	%f439, %f280, %f286, %f439;
	fma.rn.f32 	%f438, %f280, %f287, %f438;
	fma.rn.f32 	%f437, %f280, %f288, %f437;
	fma.rn.f32 	%f436, %f280, %f289, %f436;
	fma.rn.f32 	%f435, %f280, %f290, %f435;
	fma.rn.f32 	%f434, %f281, %f283, %f434;
	fma.rn.f32 	%f433, %f281, %f284, %f433;
	fma.rn.f32 	%f432, %f281, %f285, %f432;
	fma.rn.f32 	%f431, %f281, %f286, %f431;
	fma.rn.f32 	%f430, %f281, %f287, %f430;
	fma.rn.f32 	%f429, %f281, %f288, %f429;
	fma.rn.f32 	%f428, %f281, %f289, %f428;
	fma.rn.f32 	%f427, %f281, %f290, %f427;
	fma.rn.f32 	%f426, %f282, %f283, %f426;
	fma.rn.f32 	%f425, %f282, %f284, %f425;
	fma.rn.f32 	%f424, %f282, %f285, %f424;
	fma.rn.f32 	%f423, %f282, %f286, %f423;
	fma.rn.f32 	%f422, %f282, %f287, %f422;
	fma.rn.f32 	%f421, %f282, %f288, %f421;
	fma.rn.f32 	%f420, %f282, %f289, %f420;
	fma.rn.f32 	%f419, %f282, %f290, %f419;
	add.s32 	%r100, %r100, 256;
	add.s32 	%r99, %r99, 4;
	setp.ne.s32 	%p3, %r100, 2064;
	@%p3 bra 	$L__BB0_5;
	bar.sync 	0;
	add.s32 	%r98, %r98, 8;
	setp.lt.u32 	%p4, %r98, %r32;
	mul.wide.s32 	%rd52, %r5, 4;
	add.s64 	%rd228, %rd228, %rd52;
	add.s64 	%rd227, %rd227, 32;
	@%p4 bra 	$L__BB0_4;
$L__BB0_7:
	cvt.u64.u32 	%rd53, %r4;
	cvta.to.global.u64 	%rd54, %rd9;
	shl.b32 	%r54, %r2, 3;
	mad.lo.s32 	%r55, %r3, %r31, %r54;
	cvt.u64.u32 	%rd55, %r55;
	add.s64 	%rd56, %rd55, %rd53;
	shl.b64 	%rd57, %rd56, 2;
	add.s64 	%rd58, %rd54, %rd57;
	st.global.f32 	[%rd58], %f482;
	st.global.f32 	[%rd58+4], %f481;
	st.global.f32 	[%rd58+8], %f480;
	st.global.f32 	[%rd58+12], %f479;
	st.global.f32 	[%rd58+16], %f478;
	st.global.f32 	[%rd58+20], %f477;
	st.global.f32 	[%rd58+24], %f476;
	st.global.f32 	[%rd58+28], %f475;
	add.s32 	%r56, %r55, %r31;
	cvt.u64.u32 	%rd59, %r56;
	add.s64 	%rd60, %rd59, %rd53;
	shl.b64 	%rd61, %rd60, 2;
	add.s64 	%rd62, %rd54, %rd61;
	st.global.f32 	[%rd62], %f474;
	add.s32 	%r57, %r56, 1;
	cvt.u64.u32 	%rd63, %r57;
	add.s64 	%rd64, %rd63, %rd53;
	shl.b64 	%rd65, %rd64, 2;
	add.s64 	%rd66, %rd54, %rd65;
	st.global.f32 	[%rd66], %f473;
	add.s32 	%r58, %r56, 2;
	cvt.u64.u32 	%rd67, %r58;
	add.s64 	%rd68, %rd67, %rd53;
	shl.b64 	%rd69, %rd68, 2;
	add.s64 	%rd70, %rd54, %rd69;
	st.global.f32 	[%rd70], %f472;
	add.s32 	%r59, %r56, 3;
	cvt.u64.u32 	%rd71, %r59;
	add.s64 	%rd72, %rd71, %rd53;
	shl.b64 	%rd73, %rd72, 2;
	add.s64 	%rd74, %rd54, %rd73;
	st.global.f32 	[%rd74], %f471;
	add.s32 	%r60, %r56, 4;
	cvt.u64.u32 	%rd75, %r60;
	add.s64 	%rd76, %rd75, %rd53;
	shl.b64 	%rd77, %rd76, 2;
	add.s64 	%rd78, %rd54, %rd77;
	st.global.f32 	[%rd78], %f470;
	add.s32 	%r61, %r56, 5;
	cvt.u64.u32 	%rd79, %r61;
	add.s64 	%rd80, %rd79, %rd53;
	shl.b64 	%rd81, %rd80, 2;
	add.s64 	%rd82, %rd54, %rd81;
	st.global.f32 	[%rd82], %f469;
	add.s32 	%r62, %r56, 6;
	cvt.u64.u32 	%rd83, %r62;
	add.s64 	%rd84, %rd83, %rd53;
	shl.b64 	%rd85, %rd84, 2;
	add.s64 	%rd86, %rd54, %rd85;
	st.global.f32 	[%rd86], %f468;
	add.s32 	%r63, %r56, 7;
	cvt.u64.u32 	%rd87, %r63;
	add.s64 	%rd88, %rd87, %rd53;
	shl.b64 	%rd89, %rd88, 2;
	add.s64 	%rd90, %rd54, %rd89;
	st.global.f32 	[%rd90], %f467;
	add.s32 	%r64, %r56, %r31;
	cvt.u64.u32 	%rd91, %r64;
	add.s64 	%rd92, %rd91, %rd53;
	shl.b64 	%rd93, %rd92, 2;
	add.s64 	%rd94, %rd54, %rd93;
	st.global.f32 	[%rd94], %f466;
	st.global.f32 	[%rd94+4], %f465;
	add.s32 	%r65, %r58, %r31;
	cvt.u64.u32 	%rd95, %r65;
	add.s64 	%rd96, %rd95, %rd53;
	shl.b64 	%rd97, %rd96, 2;
	add.s64 	%rd98, %rd54, %rd97;
	st.global.f32 	[%rd98], %f464;
	st.global.f32 	[%rd98+4], %f463;
	add.s32 	%r66, %r65, 2;
	cvt.u64.u32 	%rd99, %r66;
	add.s64 	%rd100, %rd99, %rd53;
	shl.b64 	%rd101, %rd100, 2;
	add.s64 	%rd102, %rd54, %rd101;
	st.global.f32 	[%rd102], %f462;
	st.global.f32 	[%rd102+4], %f461;
	add.s32 	%r67, %r65, 4;
	cvt.u64.u32 	%rd103, %r67;
	add.s64 	%rd104, %rd103, %rd53;
	shl.b64 	%rd105, %rd104, 2;
	add.s64 	%rd106, %rd54, %rd105;
	st.global.f32 	[%rd106], %f460;
	st.global.f32 	[%rd106+4], %f459;
	add.s32 	%r68, %r64, %r31;
	cvt.u64.u32 	%rd107, %r68;
	add.s64 	%rd108, %rd107, %rd53;
	shl.b64 	%rd109, %rd108, 2;
	add.s64 	%rd110, %rd54, %rd109;
	st.global.f32 	[%rd110], %f458;
	add.s32 	%r69, %r68, 1;
	cvt.u64.u32 	%rd111, %r69;
	add.s64 	%rd112, %rd111, %rd53;
	shl.b64 	%rd113, %rd112, 2;
	add.s64 	%rd114, %rd54, %rd113;
	st.global.f32 	[%rd114], %f457;
	add.s32 	%r70, %r68, 2;
	cvt.u64.u32 	%rd115, %r70;
	add.s64 	%rd116, %rd115, %rd53;
	shl.b64 	%rd117, %rd116, 2;
	add.s64 	%rd118, %rd54, %rd117;
	st.global.f32 	[%rd118], %f456;
	add.s32 	%r71, %r68, 3;
	cvt.u64.u32 	%rd119, %r71;
	add.s64 	%rd120, %rd119, %rd53;
	shl.b64 	%rd121, %rd120, 2;
	add.s64 	%rd122, %rd54, %rd121;
	st.global.f32 	[%rd122], %f455;
	add.s32 	%r72, %r68, 4;
	cvt.u64.u32 	%rd123, %r72;
	add.s64 	%rd124, %rd123, %rd53;
	shl.b64 	%rd125, %rd124, 2;
	add.s64 	%rd126, %rd54, %rd125;
	st.global.f32 	[%rd126], %f454;
	add.s32 	%r73, %r68, 5;
	cvt.u64.u32 	%rd127, %r73;
	add.s64 	%rd128, %rd127, %rd53;
	shl.b64 	%rd129, %rd128, 2;
	add.s64 	%rd130, %rd54, %rd129;
	st.global.f32 	[%rd130], %f453;
	add.s32 	%r74, %r68, 6;
	cvt.u64.u32 	%rd131, %r74;
	add.s64 	%rd132, %rd131, %rd53;
	shl.b64 	%rd133, %rd132, 2;
	add.s64 	%rd134, %rd54, %rd133;
	st.global.f32 	[%rd134], %f452;
	add.s32 	%r75, %r68, 7;
	cvt.u64.u32 	%rd135, %r75;
	add.s64 	%rd136, %rd135, %rd53;
	shl.b64 	%rd137, %rd136, 2;
	add.s64 	%rd138, %rd54, %rd137;
	st.global.f32 	[%rd138], %f451;
	add.s32 	%r76, %r68, %r31;
	cvt.u64.u32 	%rd139, %r76;
	add.s64 	%rd140, %rd139, %rd53;
	shl.b64 	%rd141, %rd140, 2;
	add.s64 	%rd142, %rd54, %rd141;
	st.global.f32 	[%rd142], %f450;
	st.global.f32 	[%rd142+4], %f449;
	st.global.f32 	[%rd142+8], %f448;
	st.global.f32 	[%rd142+12], %f447;
	add.s32 	%r77, %r72, %r31;
	cvt.u64.u32 	%rd143, %r77;
	add.s64 	%rd144, %rd143, %rd53;
	shl.b64 	%rd145, %rd144, 2;
	add.s64 	%rd146, %rd54, %rd145;
	st.global.f32 	[%rd146], %f446;
	st.global.f32 	[%rd146+4], %f445;
	st.global.f32 	[%rd146+8], %f444;
	st.global.f32 	[%rd146+12], %f443;
	add.s32 	%r78, %r76, %r31;
	cvt.u64.u32 	%rd147, %r78;
	add.s64 	%rd148, %rd147, %rd53;
	shl.b64 	%rd149, %rd148, 2;
	add.s64 	%rd150, %rd54, %rd149;
	st.global.f32 	[%rd150], %f442;
	add.s32 	%r79, %r78, 1;
	cvt.u64.u32 	%rd151, %r79;
	add.s64 	%rd152, %rd151, %rd53;
	shl.b64 	%rd153, %rd152, 2;
	add.s64 	%rd154, %rd54, %rd153;
	st.global.f32 	[%rd154], %f441;
	add.s32 	%r80, %r78, 2;
	cvt.u64.u32 	%rd155, %r80;
	add.s64 	%rd156, %rd155, %rd53;
	shl.b64 	%rd157, %rd156, 2;
	add.s64 	%rd158, %rd54, %rd157;
	st.global.f32 	[%rd158], %f440;
	add.s32 	%r81, %r78, 3;
	cvt.u64.u32 	%rd159, %r81;
	add.s64 	%rd160, %rd159, %rd53;
	shl.b64 	%rd161, %rd160, 2;
	add.s64 	%rd162, %rd54, %rd161;
	st.global.f32 	[%rd162], %f439;
	add.s32 	%r82, %r78, 4;
	cvt.u64.u32 	%rd163, %r82;
	add.s64 	%rd164, %rd163, %rd53;
	shl.b64 	%rd165, %rd164, 2;
	add.s64 	%rd166, %rd54, %rd165;
	st.global.f32 	[%rd166], %f438;
	add.s32 	%r83, %r78, 5;
	cvt.u64.u32 	%rd167, %r83;
	add.s64 	%rd168, %rd167, %rd53;
	shl.b64 	%rd169, %rd168, 2;
	add.s64 	%rd170, %rd54, %rd169;
	st.global.f32 	[%rd170], %f437;
	add.s32 	%r84, %r78, 6;
	cvt.u64.u32 	%rd171, %r84;
	add.s64 	%rd172, %rd171, %rd53;
	shl.b64 	%rd173, %rd172, 2;
	add.s64 	%rd174, %rd54, %rd173;
	st.global.f32 	[%rd174], %f436;
	add.s32 	%r85, %r78, 7;
	cvt.u64.u32 	%rd175, %r85;
	add.s64 	%rd176, %rd175, %rd53;
	shl.b64 	%rd177, %rd176, 2;
	add.s64 	%rd178, %rd54, %rd177;
	st.global.f32 	[%rd178], %f435;
	add.s32 	%r86, %r78, %r31;
	cvt.u64.u32 	%rd179, %r86;
	add.s64 	%rd180, %rd179, %rd53;
	shl.b64 	%rd181, %rd180, 2;
	add.s64 	%rd182, %rd54, %rd181;
	st.global.f32 	[%rd182], %f434;
	st.global.f32 	[%rd182+4], %f433;
	add.s32 	%r87, %r80, %r31;
	cvt.u64.u32 	%rd183, %r87;
	add.s64 	%rd184, %rd183, %rd53;
	shl.b64 	%rd185, %rd184, 2;
	add.s64 	%rd186, %rd54, %rd185;
	st.global.f32 	[%rd186], %f432;
	st.global.f32 	[%rd186+4], %f431;
	add.s32 	%r88, %r87, 2;
	cvt.u64.u32 	%rd187, %r88;
	add.s64 	%rd188, %rd187, %rd53;
	shl.b64 	%rd189, %rd188, 2;
	add.s64 	%rd190, %rd54, %rd189;
	st.global.f32 	[%rd190], %f430;
	st.global.f32 	[%rd190+4], %f429;
	add.s32 	%r89, %r87, 4;
	cvt.u64.u32 	%rd191, %r89;
	add.s64 	%rd192, %rd191, %rd53;
	shl.b64 	%rd193, %rd192, 2;
	add.s64 	%rd194, %rd54, %rd193;
	st.global.f32 	[%rd194], %f428;
	st.global.f32 	[%rd194+4], %f427;
	add.s32 	%r90, %r86, %r31;
	cvt.u64.u32 	%rd195, %r90;
	add.s64 	%rd196, %rd195, %rd53;
	shl.b64 	%rd197, %rd196, 2;
	add.s64 	%rd198, %rd54, %rd197;
	st.global.f32 	[%rd198], %f426;
	add.s32 	%r91, %r90, 1;
	cvt.u64.u32 	%rd199, %r91;
	add.s64 	%rd200, %rd199, %rd53;
	shl.b64 	%rd201, %rd200, 2;
	add.s64 	%rd202, %rd54, %rd201;
	st.global.f32 	[%rd202], %f425;
	add.s32 	%r92, %r90, 2;
	cvt.u64.u32 	%rd203, %r92;
	add.s64 	%rd204, %rd203, %rd53;
	shl.b64 	%rd205, %rd204, 2;
	add.s64 	%rd206, %rd54, %rd205;
	st.global.f32 	[%rd206], %f424;
	add.s32 	%r93, %r90, 3;
	cvt.u64.u32 	%rd207, %r93;
	add.s64 	%rd208, %rd207, %rd53;
	shl.b64 	%rd209, %rd208, 2;
	add.s64 	%rd210, %rd54, %rd209;
	st.global.f32 	[%rd210], %f423;
	add.s32 	%r94, %r90, 4;
	cvt.u64.u32 	%rd211, %r94;
	add.s64 	%rd212, %rd211, %rd53;
	shl.b64 	%rd213, %rd212, 2;
	add.s64 	%rd214, %rd54, %rd213;
	st.global.f32 	[%rd214], %f422;
	add.s32 	%r95, %r90, 5;
	cvt.u64.u32 	%rd215, %r95;
	add.s64 	%rd216, %rd215, %rd53;
	shl.b64 	%rd217, %rd216, 2;
	add.s64 	%rd218, %rd54, %rd217;
	st.global.f32 	[%rd218], %f421;
	add.s32 	%r96, %r90, 6;
	cvt.u64.u32 	%rd219, %r96;
	add.s64 	%rd220, %rd219, %rd53;
	shl.b64 	%rd221, %rd220, 2;
	add.s64 	%rd222, %rd54, %rd221;
	st.global.f32 	[%rd222], %f420;
	add.s32 	%r97, %r90, 7;
	cvt.u64.u32 	%rd223, %r97;
	add.s64 	%rd224, %rd223, %rd53;
	shl.b64 	%rd225, %rd224, 2;
	add.s64 	%rd226, %rd54, %rd225;
	st.global.f32 	[%rd226], %f419;
	ret;

}


// ===== COMPILED SASS (sm_100) =====

	.target	sm_100

	.elftype	@"ET_EXEC"


//--------------------- .note.nv.tkinfo           --------------------------
	.section	.note.nv.tkinfo,"",@"SHT_NOTE"
	.sectionflags	@"SHF_NOTE_NV_TKINFO"
	.tkinfo
        /*0018*/ 	.word	0x00000002
        /*0030*/ 	.string	""
        /*0030*/ 	.string	"ptxas"
        /*0030*/ 	.string	"Cuda compilation tools, release 13.0, V13.0.88"
        /*0030*/ 	.string	"Build cuda_13.0.r13.0/compiler.36424714_0"
        /*0030*/ 	.string	"-arch sm_100 -m 64 "



//--------------------- .note.nv.cuinfo           --------------------------
	.section	.note.nv.cuinfo,"",@"SHT_NOTE"
	.sectionflags	@"SHF_NOTE_NV_CUINFO"
        /*0018*/ 	.short	0x0002
        /*001a*/ 	.short	0x0064
        /*001c*/ 	.short	0x0082
	.zero		2


//--------------------- .nv.info                  --------------------------
	.section	.nv.info,"",@"SHT_CUDA_INFO"
	.align	4


	//----- nvinfo : EIATTR_REGCOUNT
	.align		4
        /*0000*/ 	.byte	0x04, 0x2f
        /*0002*/ 	.short	(.L_4 - .L_3)
	.align		4
.L_3:
        /*0004*/ 	.word	index@(_Z27sgemm_blocktiling_2d_kernelILi64ELi64ELi8ELi8ELi8EEvPfS0_S0_iii)
        /*0008*/ 	.word	0x0000008e


	//----- nvinfo : EIATTR_FRAME_SIZE
	.align		4
.L_4:
        /*000c*/ 	.byte	0x04, 0x11
        /*000e*/ 	.short	(.L_6 - .L_5)
	.align		4
.L_5:
        /*0010*/ 	.word	index@(_Z27sgemm_blocktiling_2d_kernelILi64ELi64ELi8ELi8ELi8EEvPfS0_S0_iii)
        /*0014*/ 	.word	0x00000000


	//----- nvinfo : EIATTR_MIN_STACK_SIZE
	.align		4
.L_6:
        /*0018*/ 	.byte	0x04, 0x12
        /*001a*/ 	.short	(.L_8 - .L_7)
	.align		4
.L_7:
        /*001c*/ 	.word	index@(_Z27sgemm_blocktiling_2d_kernelILi64ELi64ELi8ELi8ELi8EEvPfS0_S0_iii)
        /*0020*/ 	.word	0x00000000
.L_8:


//--------------------- .nv.compat                --------------------------
	.section	.nv.compat,"",@"SHT_CUDA_COMPAT_INFO"
	.align	4
        /*0000*/ 	.byte	0x02, 0x09, 0x00, 0x00, 0x02, 0x02, 0x01, 0x00, 0x02, 0x05, 0x05, 0x00, 0x03, 0x07, 0x01, 0x01
        /*0010*/ 	.byte	0x02, 0x03, 0x00, 0x00, 0x02, 0x06, 0x01, 0x00, 0x04, 0x0b, 0x08, 0x00, 0x09, 0x00, 0x00, 0x00
        /*0020*/ 	.byte	0x00, 0x00, 0x00, 0x00


//--------------------- .nv.info._Z27sgemm_blocktiling_2d_kernelILi64ELi64ELi8ELi8ELi8EEvPfS0_S0_iii --------------------------
	.section	.nv.info._Z27sgemm_blocktiling_2d_kernelILi64ELi64ELi8ELi8ELi8EEvPfS0_S0_iii,"",@"SHT_CUDA_INFO"
	.sectionflags	@""
	.align	4


	//----- nvinfo : EIATTR_CUDA_API_VERSION
	.align		4
        /*0000*/ 	.byte	0x04, 0x37
        /*0002*/ 	.short	(.L_10 - .L_9)
.L_9:
        /*0004*/ 	.word	0x00000082


	//----- nvinfo : EIATTR_KPARAM_INFO
	.align		4
.L_10:
        /*0008*/ 	.byte	0x04, 0x17
        /*000a*/ 	.short	(.L_12 - .L_11)
.L_11:
        /*000c*/ 	.word	0x00000000
        /*0010*/ 	.short	0x0005
        /*0012*/ 	.short	0x0020
        /*0014*/ 	.byte	0x00, 0xf0, 0x11, 0x00


	//----- nvinfo : EIATTR_KPARAM_INFO
	.align		4
.L_12:
        /*0018*/ 	.byte	0x04, 0x17
        /*001a*/ 	.short	(.L_14 - .L_13)
.L_13:
        /*001c*/ 	.word	0x00000000
        /*0020*/ 	.short	0x0004
        /*0022*/ 	.short	0x001c
        /*0024*/ 	.byte	0x00, 0xf0, 0x11, 0x00


	//----- nvinfo : EIATTR_KPARAM_INFO
	.align		4
.L_14:
        /*0028*/ 	.byte	0x04, 0x17
        /*002a*/ 	.short	(.L_16 - .L_15)
.L_15:
        /*002c*/ 	.word	0x00000000
        /*0030*/ 	.short	0x0003
        /*0032*/ 	.short	0x0018
        /*0034*/ 	.byte	0x00, 0xf0, 0x11, 0x00


	//----- nvinfo : EIATTR_KPARAM_INFO
	.align		4
.L_16:
        /*0038*/ 	.byte	0x04, 0x17
        /*003a*/ 	.short	(.L_18 - .L_17)
.L_17:
        /*003c*/ 	.word	0x00000000
        /*0040*/ 	.short	0x0002
        /*0042*/ 	.short	0x0010
        /*0044*/ 	.byte	0x00, 0xf5, 0x21, 0x00


	//----- nvinfo : EIATTR_KPARAM_INFO
	.align		4
.L_18:
        /*0048*/ 	.byte	0x04, 0x17
        /*004a*/ 	.short	(.L_20 - .L_19)
.L_19:
        /*004c*/ 	.word	0x00000000
        /*0050*/ 	.short	0x0001
        /*0052*/ 	.short	0x0008
        /*0054*/ 	.byte	0x00, 0xf5, 0x21, 0x00


	//----- nvinfo : EIATTR_KPARAM_INFO
	.align		4
.L_20:
        /*0058*/ 	.byte	0x04, 0x17
        /*005a*/ 	.short	(.L_22 - .L_21)
.L_21:
        /*005c*/ 	.word	0x00000000
        /*0060*/ 	.short	0x0000
        /*0062*/ 	.short	0x0000
        /*0064*/ 	.byte	0x00, 0xf5, 0x21, 0x00


	//----- nvinfo : EIATTR_SPARSE_MMA_MASK
	.align		4
.L_22:
        /*0068*/ 	.byte	0x03, 0x50
        /*006a*/ 	.short	0x0000


	//----- nvinfo : EIATTR_MAXREG_COUNT
	.align		4
        /*006c*/ 	.byte	0x03, 0x1b
        /*006e*/ 	.short	0x00ff


	//----- nvinfo : EIATTR_NUM_BARRIERS
	.align		4
        /*0070*/ 	.byte	0x02, 0x4c
        /*0072*/ 	.byte	0x01
	.zero		1


	//----- nvinfo : EIATTR_EXTERNS
	.align		4
        /*0074*/ 	.byte	0x04, 0x0f
        /*0076*/ 	.short	(.L_24 - .L_23)


	//   ....[0]....
	.align		4
.L_23:
        /*0078*/ 	.word	index@(__assertfail)


	//----- nvinfo : EIATTR_MERCURY_ISA_VERSION
	.align		4
.L_24:
        /*007c*/ 	.byte	0x03, 0x5f
        /*007e*/ 	.short	0x0101


	//----- nvinfo : EIATTR_VRC_CTA_INIT_COUNT
	.align		4
        /*0080*/ 	.byte	0x02, 0x4a
	.zero		1
	.zero		1


	//----- nvinfo : EIATTR_SYSCALL_OFFSETS
	.align		4
        /*0084*/ 	.byte	0x04, 0x46
        /*0086*/ 	.short	(.L_26 - .L_25)


	//   ....[0]....
.L_25:
        /*0088*/ 	.word	0x00000170


	//----- nvinfo : EIATTR_EXIT_INSTR_OFFSETS
	.align		4
.L_26:
        /*008c*/ 	.byte	0x04, 0x1c
        /*008e*/ 	.short	(.L_28 - .L_27)


	//   ....[0]....
.L_27:
        /*0090*/ 	.word	0x000020e0


	//----- nvinfo : EIATTR_MAX_THREADS
	.align		4
.L_28:
        /*0094*/ 	.byte	0x04, 0x05
        /*0096*/ 	.short	(.L_30 - .L_29)
.L_29:
        /*0098*/ 	.word	0x00000040
        /*009c*/ 	.word	0x00000001
        /*00a0*/ 	.word	0x00000001


	//----- nvinfo : EIATTR_CBANK_PARAM_SIZE
	.align		4
.L_30:
        /*00a4*/ 	.byte	0x03, 0x19
        /*00a6*/ 	.short	0x0024


	//----- nvinfo : EIATTR_PARAM_CBANK
	.align		4
        /*00a8*/ 	.byte	0x04, 0x0a
        /*00aa*/ 	.short	(.L_32 - .L_31)
	.align		4
.L_31:
        /*00ac*/ 	.word	index@(.nv.constant0._Z27sgemm_blocktiling_2d_kernelILi64ELi64ELi8ELi8ELi8EEvPfS0_S0_iii)
        /*00b0*/ 	.short	0x0380
        /*00b2*/ 	.short	0x0024


	//----- nvinfo : EIATTR_SW_WAR
	.align		4
.L_32:
        /*00b4*/ 	.byte	0x04, 0x36
        /*00b6*/ 	.short	(.L_34 - .L_33)
.L_33:
        /*00b8*/ 	.word	0x00000008
.L_34:


//--------------------- .nv.callgraph             --------------------------
	.section	.nv.callgraph,"",@"SHT_CUDA_CALLGRAPH"
	.align	4
	.sectionentsize	8
	.align		4
        /*0000*/ 	.word	0x00000000
	.align		4
        /*0004*/ 	.word	0xffffffff
	.align		4
        /*0008*/ 	.word	index@(_Z27sgemm_blocktiling_2d_kernelILi64ELi64ELi8ELi8ELi8EEvPfS0_S0_iii)
	.align		4
        /*000c*/ 	.word	index@(__assertfail)
	.align		4
        /*0010*/ 	.word	0x00000000
	.align		4
        /*0014*/ 	.word	0xfffffffe
	.align		4
        /*0018*/ 	.word	0x00000000
	.align		4
        /*001c*/ 	.word	0xfffffffd
	.align		4
        /*0020*/ 	.word	0x00000000
	.align		4
        /*0024*/ 	.word	0xfffffffc


//--------------------- .nv.constant4             --------------------------
	.section	.nv.constant4,"a",@progbits
	.align	8
	.align		8
.nv.constant4:
        /*0000*/ 	.dword	__assertfail
	.align		8
        /*0008*/ 	.dword	__unnamed_1
	.align		8
        /*0010*/ 	.dword	$str
	.align		8
        /*0018*/ 	.dword	$str$1


//--------------------- .text._Z27sgemm_blocktiling_2d_kernelILi64ELi64ELi8ELi8ELi8EEvPfS0_S0_iii --------------------------
	.section	.text._Z27sgemm_blocktiling_2d_kernelILi64ELi64ELi8ELi8ELi8EEvPfS0_S0_iii,"ax",@progbits
	.align	128
        .global         _Z27sgemm_blocktiling_2d_kernelILi64ELi64ELi8ELi8ELi8EEvPfS0_S0_iii
        .type           _Z27sgemm_blocktiling_2d_kernelILi64ELi64ELi8ELi8ELi8EEvPfS0_S0_iii,@function
        .size           _Z27sgemm_blocktiling_2d_kernelILi64ELi64ELi8ELi8ELi8EEvPfS0_S0_iii,(.L_x_5 - _Z27sgemm_blocktiling_2d_kernelILi64ELi64ELi8ELi8ELi8EEvPfS0_S0_iii)
        .other          _Z27sgemm_blocktiling_2d_kernelILi64ELi64ELi8ELi8ELi8EEvPfS0_S0_iii,@"STO_CUDA_ENTRY STV_DEFAULT"
_Z27sgemm_blocktiling_2d_kernelILi64ELi64ELi8ELi8ELi8EEvPfS0_S0_iii:
.text._Z27sgemm_blocktiling_2d_kernelILi64ELi64ELi8ELi8ELi8EEvPfS0_S0_iii:
[----:B------:R-:W0:Y:S01]  /*0000*/  LDC R1, c[0x0][0x37c] ;  /* 0x0000df00ff017b82 */ /* 0x000e220000000800 */
[----:B------:R-:W1:Y:S01]  /*0010*/  S2R R29, SR_TID.X ;  /* 0x00000000001d7919 */ /* 0x000e620000002100 */
[----:B------:R-:W2:Y:S01]  /*0020*/  LDCU UR4, c[0x0][0x360] ;  /* 0x00006c00ff0477ac */ /* 0x000ea20008000800 */
[----:B------:R-:W3:Y:S01]  /*0030*/  LDCU.64 UR36, c[0x0][0x358] ;  /* 0x00006b00ff2477ac */ /* 0x000ee20008000a00 */
[----:B--2---:R-:W-:Y:S01]  /*0040*/  UISETP.NE.AND UP0, UPT, UR4, 0x40, UPT ;  /* 0x000000400400788c */ /* 0x004fe2000bf05270 */
[C---:B-1----:R-:W-:Y:S02]  /*0050*/  LOP3.LUT R28, R29.reuse, 0x7, RZ, 0xc0, !PT ;  /* 0x000000071d1c7812 */ /* 0x042fe400078ec0ff */
[----:B------:R-:W-:-:S06]  /*0060*/  LOP3.LUT R27, R29, 0x38, RZ, 0xc0, !PT ;  /* 0x000000381d1b7812 */ /* 0x000fcc00078ec0ff */
[----:B---3--:R-:W-:Y:S05]  /*0070*/  BRA.U !UP0, `(.L_x_0) ;  /* 0x0000000108407547 */ /* 0x008fea000b800000 */
[----:B------:R-:W-:Y:S01]  /*0080*/  MOV R0, 0x0 ;  /* 0x0000000000007802 */ /* 0x000fe20000000f00 */
[----:B------:R-:W1:Y:S01]  /*0090*/  LDCU.64 UR4, c[0x4][0x10] ;  /* 0x01000200ff0477ac */ /* 0x000e620008000a00 */
[----:B------:R-:W-:Y:S02]  /*00a0*/  IMAD.MOV.U32 R8, RZ, RZ, 0x2a ;  /* 0x0000002aff087424 */ /* 0x000fe400078e00ff */
[----:B------:R2:W3:Y:S01]  /*00b0*/  LDC.64 R2, c[0x4][R0] ;  /* 0x0100000000027b82 */ /* 0x0004e20000000a00 */
[----:B------:R-:W4:Y:S01]  /*00c0*/  LDCU.64 UR6, c[0x4][0x18] ;  /* 0x01000300ff0677ac */ /* 0x000f220008000a00 */
[----:B------:R-:W-:Y:S02]  /*00d0*/  IMAD.MOV.U32 R12, RZ, RZ, 0x1 ;  /* 0x00000001ff0c7424 */ /* 0x000fe400078e00ff */
[----:B------:R-:W-:Y:S01]  /*00e0*/  IMAD.MOV.U32 R13, RZ, RZ, RZ ;  /* 0x000000ffff0d7224 */ /* 0x000fe200078e00ff */
[----:B------:R-:W5:Y:S01]  /*00f0*/  LDCU.64 UR8, c[0x4][0x8] ;  /* 0x01000100ff0877ac */ /* 0x000f620008000a00 */
[----:B-1----:R-:W-:-:S02]  /*0100*/  IMAD.U32 R4, RZ, RZ, UR4 ;  /* 0x00000004ff047e24 */ /* 0x002fc4000f8e00ff */
[----:B------:R-:W-:Y:S02]  /*0110*/  IMAD.U32 R5, RZ, RZ, UR5 ;  /* 0x00000005ff057e24 */ /* 0x000fe4000f8e00ff */
[----:B----4-:R-:W-:Y:S02]  /*0120*/  IMAD.U32 R6, RZ, RZ, UR6 ;  /* 0x00000006ff067e24 */ /* 0x010fe4000f8e00ff */
[----:B------:R-:W-:Y:S02]  /*0130*/  IMAD.U32 R7, RZ, RZ, UR7 ;  /* 0x00000007ff077e24 */ /* 0x000fe4000f8e00ff */
[----:B-----5:R-:W-:Y:S01]  /*0140*/  IMAD.U32 R10, RZ, RZ, UR8 ;  /* 0x00000008ff0a7e24 */ /* 0x020fe2000f8e00ff */
[----:B--2---:R-:W-:-:S07]  /*0150*/  MOV R11, UR9 ;  /* 0x00000009000b7c02 */ /* 0x004fce0008000f00 */
[----:B------:R-:W-:-:S07]  /*0160*/  LEPC R20, `(.L_x_0) ;  /* 0x000000001014794e */ /* 0x000fce0000000000 */
[----:B0--3--:R-:W-:Y:S05]  /*0170*/  CALL.ABS.NOINC R2 ;  /* 0x0000000002007343 */ /* 0x009fea0003c00000 */
.L_x_0:
[----:B------:R-:W1:Y:S01]  /*0180*/  S2UR UR4, SR_CTAID.Y ;  /* 0x00000000000479c3 */ /* 0x000e620000002600 */
[----:B------:R-:W2:Y:S01]  /*0190*/  S2R R61, SR_CTAID.X ;  /* 0x00000000003d7919 */ /* 0x000ea20000002500 */
[----:B------:R-:W-:Y:S02]  /*01a0*/  HFMA2 R26, -RZ, RZ, 0, 0 ;  /* 0x00000000ff1a7431 */ /* 0x000fe400000001ff */
[----:B------:R-:W-:Y:S01]  /*01b0*/  IMAD.MOV.U32 R0, RZ, RZ, RZ ;  /* 0x000000ffff007224 */ /* 0x000fe200078e00ff */
[----:B------:R-:W-:Y:S02]  /*01c0*/  CS2R R76, SRZ ;  /* 0x00000000004c7805 */ /* 0x000fe4000001ff00 */
[----:B------:R-:W-:Y:S02]  /*01d0*/  CS2R R78, SRZ ;  /* 0x00000000004e7805 */ /* 0x000fe4000001ff00 */
[----:B------:R-:W-:Y:S02]  /*01e0*/  CS2R R80, SRZ ;  /* 0x0000000000507805 */ /* 0x000fe4000001ff00 */
[----:B------:R-:W-:Y:S01]  /*01f0*/  CS2R R82, SRZ ;  /* 0x0000000000527805 */ /* 0x000fe2000001ff00 */
[----:B------:R-:W3:Y:S01]  /*0200*/  LDC R6, c[0x0][0x3a0] ;  /* 0x0000e800ff067b82 */ /* 0x000ee20000000800 */
[----:B------:R-:W-:-:S02]  /*0210*/  CS2R R84, SRZ ;  /* 0x0000000000547805 */ /* 0x000fc4000001ff00 */
[----:B------:R-:W-:Y:S02]  /*0220*/  CS2R R86, SRZ ;  /* 0x0000000000567805 */ /* 0x000fe4000001ff00 */
[----:B------:R-:W-:Y:S02]  /*0230*/  CS2R R88, SRZ ;  /* 0x0000000000587805 */ /* 0x000fe4000001ff00 */
[----:B------:R-:W-:Y:S02]  /*0240*/  CS2R R90, SRZ ;  /* 0x00000000005a7805 */ /* 0x000fe4000001ff00 */
[----:B------:R-:W-:Y:S02]  /*0250*/  CS2R R92, SRZ ;  /* 0x00000000005c7805 */ /* 0x000fe4000001ff00 */
[----:B------:R-:W-:Y:S02]  /*0260*/  CS2R R94, SRZ ;  /* 0x00000000005e7805 */ /* 0x000fe4000001ff00 */
[----:B------:R-:W-:Y:S01]  /*0270*/  CS2R R96, SRZ ;  /* 0x0000000000607805 */ /* 0x000fe2000001ff00 */
[----:B------:R-:W4:Y:S01]  /*0280*/  LDC.64 R2, c[0x0][0x380] ;  /* 0x0000e000ff027b82 */ /* 0x000f220000000a00 */
[----:B------:R-:W-:-:S02]  /*0290*/  CS2R R98, SRZ ;  /* 0x0000000000627805 */ /* 0x000fc4000001ff00 */
[----:B------:R-:W-:Y:S02]  /*02a0*/  CS2R R100, SRZ ;  /* 0x0000000000647805 */ /* 0x000fe4000001ff00 */
[----:B------:R-:W-:Y:S02]  /*02b0*/  CS2R R102, SRZ ;  /* 0x0000000000667805 */ /* 0x000fe4000001ff00 */
[----:B------:R-:W-:Y:S02]  /*02c0*/  CS2R R104, SRZ ;  /* 0x0000000000687805 */ /* 0x000fe4000001ff00 */
[----:B------:R-:W-:Y:S02]  /*02d0*/  CS2R R106, SRZ ;  /* 0x00000000006a7805 */ /* 0x000fe4000001ff00 */
[----:B------:R-:W-:Y:S02]  /*02e0*/  CS2R R108, SRZ ;  /* 0x00000000006c7805 */ /* 0x000fe4000001ff00 */
[----:B------:R-:W-:Y:S01]  /*02f0*/  CS2R R110, SRZ ;  /* 0x00000000006e7805 */ /* 0x000fe2000001ff00 */
[----:B-1----:R-:W-:Y:S01]  /*0300*/  USHF.L.U32 UR4, UR4, 0x6, URZ ;  /* 0x0000000604047899 */ /* 0x002fe200080006ff */
[----:B------:R-:W1:Y:S01]  /*0310*/  LDC R8, c[0x0][0x39c] ;  /* 0x0000e700ff087b82 */ /* 0x000e620000000800 */
[----:B------:R-:W-:-:S02]  /*0320*/  CS2R R112, SRZ ;  /* 0x0000000000707805 */ /* 0x000fc4000001ff00 */
[----:B------:R-:W-:Y:S02]  /*0330*/  CS2R R114, SRZ ;  /* 0x0000000000727805 */ /* 0x000fe4000001ff00 */
[----:B------:R-:W-:Y:S02]  /*0340*/  CS2R R116, SRZ ;  /* 0x0000000000747805 */ /* 0x000fe4000001ff00 */
[----:B------:R-:W-:Y:S02]  /*0350*/  CS2R R118, SRZ ;  /* 0x0000000000767805 */ /* 0x000fe4000001ff00 */
[----:B------:R-:W-:Y:S02]  /*0360*/  CS2R R120, SRZ ;  /* 0x0000000000787805 */ /* 0x000fe4000001ff00 */
[----:B------:R-:W-:Y:S01]  /*0370*/  CS2R R122, SRZ ;  /* 0x00000000007a7805 */ /* 0x000fe2000001ff00 */
[C---:B---3--:R-:W-:Y:S01]  /*0380*/  IMAD R5, R6.reuse, UR4, RZ ;  /* 0x0000000406057c24 */ /* 0x048fe2000f8e02ff */
[----:B------:R-:W-:Y:S01]  /*0390*/  ISETP.NE.AND P0, PT, R6, RZ, PT ;  /* 0x000000ff0600720c */ /* 0x000fe20003f05270 */
[----:B--2---:R-:W-:Y:S01]  /*03a0*/  IMAD.SHL.U32 R61, R61, 0x40, RZ ;  /* 0x000000403d3d7824 */ /* 0x004fe200078e00ff */
[----:B------:R-:W-:Y:S01]  /*03b0*/  CS2R R124, SRZ ;  /* 0x00000000007c7805 */ /* 0x000fe2000001ff00 */
[----:B------:R-:W-:Y:S01]  /*03c0*/  IMAD.MOV.U32 R71, RZ, RZ, RZ ;  /* 0x000000ffff477224 */ /* 0x000fe200078e00ff */
[----:B------:R-:W-:-:S02]  /*03d0*/  CS2R R38, SRZ ;  /* 0x0000000000267805 */ /* 0x000fc4000001ff00 */
[----:B------:R-:W-:Y:S02]  /*03e0*/  CS2R R36, SRZ ;  /* 0x0000000000247805 */ /* 0x000fe4000001ff00 */
[----:B------:R-:W-:Y:S01]  /*03f0*/  CS2R R30, SRZ ;  /* 0x00000000001e7805 */ /* 0x000fe2000001ff00 */
[----:B----4-:R-:W-:Y:S01]  /*0400*/  IMAD.WIDE.U32 R2, R5, 0x4, R2 ;  /* 0x0000000405027825 */ /* 0x010fe200078e0002 */
[----:B------:R-:W-:Y:S01]  /*0410*/  CS2R R32, SRZ ;  /* 0x0000000000207805 */ /* 0x000fe2000001ff00 */
[----:B------:R-:W2:Y:S01]  /*0420*/  LDC.64 R4, c[0x0][0x388] ;  /* 0x0000e200ff047b82 */ /* 0x000ea20000000a00 */
[----:B------:R-:W-:Y:S01]  /*0430*/  CS2R R34, SRZ ;  /* 0x0000000000227805 */ /* 0x000fe2000001ff00 */
[----:B------:R-:W-:Y:S02]  /*0440*/  IMAD.MOV.U32 R41, RZ, RZ, RZ ;  /* 0x000000ffff297224 */ /* 0x000fe400078e00ff */
[----:B--2---:R-:W-:-:S04]  /*0450*/  IMAD.WIDE.U32 R4, R61, 0x4, R4 ;  /* 0x000000043d047825 */ /* 0x004fc800078e0004 */
[----:B-1----:R-:W-:Y:S01]  /*0460*/  IMAD R61, R8, UR4, R61 ;  /* 0x00000004083d7c24 */ /* 0x002fe2000f8e023d */
[----:B------:R-:W-:Y:S06]  /*0470*/  @!P0 BRA `(.L_x_1) ;  /* 0x0000000800b08947 */ /* 0x000fec0003800000 */
[----:B------:R-:W1:Y:S01]  /*0480*/  S2UR UR5, SR_CgaCtaId ;  /* 0x00000000000579c3 */ /* 0x000e620000008800 */
[--C-:B------:R-:W-:Y:S01]  /*0490*/  IMAD.IADD R63, R29, 0x1, R8.reuse ;  /* 0x000000011d3f7824 */ /* 0x100fe200078e0208 */
[----:B------:R-:W-:Y:S01]  /*04a0*/  UMOV UR4, 0x400 ;  /* 0x0000040000047882 */ /* 0x000fe20000000000 */
[----:B------:R-:W-:Y:S01]  /*04b0*/  IMAD.MOV.U32 R13, RZ, RZ, R3 ;  /* 0x000000ffff0d7224 */ /* 0x000fe200078e0003 */
[----:B------:R-:W-:Y:S01]  /*04c0*/  MOV R3, R5 ;  /* 0x0000000500037202 */ /* 0x000fe20000000f00 */
[----:B------:R-:W-:Y:S01]  /*04d0*/  IMAD.IADD R65, R63, 0x1, R8 ;  /* 0x000000013f417824 */ /* 0x000fe200078e0208 */
[----:B------:R-:W-:Y:S01]  /*04e0*/  SHF.R.U32.HI R5, RZ, 0x3, R29 ;  /* 0x00000003ff057819 */ /* 0x000fe2000001161d */
[----:B------:R-:W-:Y:S01]  /*04f0*/  IMAD.MOV.U32 R12, RZ, RZ, R2 ;  /* 0x000000ffff0c7224 */ /* 0x000fe200078e0002 */
[----:B------:R-:W-:Y:S01]  /*0500*/  MOV R0, RZ ;  /* 0x000000ff00007202 */ /* 0x000fe20000000f00 */
[----:B------:R-:W-:Y:S02]  /*0510*/  IMAD.IADD R67, R65, 0x1, R8 ;  /* 0x0000000141437824 */ /* 0x000fe400078e0208 */
[----:B------:R-:W-:-:S02]  /*0520*/  IMAD R45, R5, R6, R28 ;  /* 0x00000006052d7224 */ /* 0x000fc400078e021c */
[--C-:B------:R-:W-:Y:S02]  /*0530*/  IMAD.IADD R69, R67, 0x1, R8.reuse ;  /* 0x0000000143457824 */ /* 0x100fe400078e0208 */
[----:B------:R-:W-:Y:S02]  /*0540*/  IMAD R53, R6, 0x20, R45 ;  /* 0x0000002006357824 */ /* 0x000fe400078e022d */
[----:B------:R-:W-:Y:S02]  /*0550*/  IMAD.IADD R73, R69, 0x1, R8 ;  /* 0x0000000145497824 */ /* 0x000fe400078e0208 */
[----:B------:R-:W-:Y:S02]  /*0560*/  IMAD.MOV.U32 R2, RZ, RZ, R4 ;  /* 0x000000ffff027224 */ /* 0x000fe400078e0004 */
[----:B------:R-:W-:Y:S02]  /*0570*/  IMAD.IADD R4, R28, 0x1, R27 ;  /* 0x000000011c047824 */ /* 0x000fe400078e021b */
[C---:B------:R-:W-:Y:S01]  /*0580*/  IMAD R57, R6.reuse, 0x10, R53 ;  /* 0x0000001006397824 */ /* 0x040fe200078e0235 */
[----:B-1----:R-:W-:Y:S01]  /*0590*/  ULEA UR6, UR5, UR4, 0x18 ;  /* 0x0000000405067291 */ /* 0x002fe2000f8ec0ff */
[C-C-:B------:R-:W-:Y:S01]  /*05a0*/  IMAD R49, R6.reuse, 0x10, R45.reuse ;  /* 0x0000001006317824 */ /* 0x140fe200078e022d */
[----:B------:R-:W-:Y:S01]  /*05b0*/  UIADD3 UR4, UPT, UPT, UR4, 0x800, URZ ;  /* 0x0000080004047890 */ /* 0x000fe2000fffe0ff */
[--C-:B------:R-:W-:Y:S01]  /*05c0*/  IMAD.IADD R75, R73, 0x1, R8.reuse ;  /* 0x00000001494b7824 */ /* 0x100fe200078e0208 */
[----:B------:R-:W-:Y:S01]  /*05d0*/  LEA R59, R6, R57, 0x3 ;  /* 0x00000039063b7211 */ /* 0x000fe200078e18ff */
[----:B------:R-:W-:Y:S01]  /*05e0*/  IMAD.SHL.U32 R43, R8, 0x8, RZ ;  /* 0x00000008082b7824 */ /* 0x000fe200078e00ff */
[----:B------:R-:W-:Y:S01]  /*05f0*/  ULEA UR4, UR5, UR4, 0x18 ;  /* 0x0000000405047291 */ /* 0x000fe2000f8ec0ff */
[----:B------:R-:W-:Y:S01]  /*0600*/  LEA R5, R5, UR6, 0x8 ;  /* 0x0000000605057c11 */ /* 0x000fe2000f8e40ff */
[----:B------:R-:W-:Y:S01]  /*0610*/  IMAD.MOV.U32 R48, RZ, RZ, RZ ;  /* 0x000000ffff307224 */ /* 0x000fe200078e00ff */
[----:B------:R-:W-:Y:S01]  /*0620*/  LEA R40, R4, UR6, 0x2 ;  /* 0x0000000604287c11 */ /* 0x000fe2000f8e10ff */
[C---:B------:R-:W-:Y:S01]  /*0630*/  IMAD R47, R6.reuse, 0x8, R45 ;  /* 0x00000008062f7824 */ /* 0x040fe200078e022d */
[----:B------:R-:W-:Y:S01]  /*0640*/  IADD3 R46, PT, PT, R5, 0x80, RZ ;  /* 0x00000080052e7810 */ /* 0x000fe20007ffe0ff */
[C---:B------:R-:W-:Y:S01]  /*0650*/  IMAD R51, R6.reuse, 0x8, R49 ;  /* 0x0000000806337824 */ /* 0x040fe200078e0231 */
[----:B------:R-:W-:Y:S01]  /*0660*/  LEA R42, R29, UR4, 0x2 ;  /* 0x000000041d2a7c11 */ /* 0x000fe2000f8e10ff */
[----:B------:R-:W-:Y:S01]  /*0670*/  IMAD R55, R6, 0x8, R53 ;  /* 0x0000000806377824 */ /* 0x000fe200078e0235 */
[----:B------:R-:W-:Y:S01]  /*0680*/  LEA R44, R28, UR4, 0x5 ;  /* 0x000000041c2c7c11 */ /* 0x000fe2000f8e28ff */
[----:B------:R-:W-:-:S07]  /*0690*/  IMAD.IADD R127, R75, 0x1, R8 ;  /* 0x000000014b7f7824 */ /* 0x000fce00078e0208 */
.L_x_3:
[----:B------:R-:W-:-:S04]  /*06a0*/  IMAD.WIDE.U32 R20, R45, 0x4, R12 ;  /* 0x000000042d147825 */ /* 0x000fc800078e000c */
[--C-:B------:R-:W-:Y:S01]  /*06b0*/  IMAD.WIDE.U32 R6, R47, 0x4, R12.reuse ;  /* 0x000000042f067825 */ /* 0x100fe200078e000c */
[----:B------:R1:W2:Y:S03]  /*06c0*/  LDG.E R129, desc[UR36][R20.64] ;  /* 0x0000002414817981 */ /* 0x0002a6000c1e1900 */
[--C-:B------:R-:W-:Y:S01]  /*06d0*/  IMAD.WIDE.U32 R4, R49, 0x4, R12.reuse ;  /* 0x0000000431047825 */ /* 0x100fe200078e000c */
[----:B------:R-:W3:Y:S03]  /*06e0*/  LDG.E R131, desc[UR36][R6.64] ;  /* 0x0000002406837981 */ /* 0x000ee6000c1e1900 */
[--C-:B------:R-:W-:Y:S01]  /*06f0*/  IMAD.WIDE.U32 R8, R51, 0x4, R12.reuse ;  /* 0x0000000433087825 */ /* 0x100fe200078e000c */
[----:B------:R4:W5:Y:S03]  /*0700*/  LDG.E R133, desc[UR36][R4.64] ;  /* 0x0000002404857981 */ /* 0x000966000c1e1900 */
[--C-:B------:R-:W-:Y:S01]  /*0710*/  IMAD.WIDE.U32 R10, R53, 0x4, R12.reuse ;  /* 0x00000004350a7825 */ /* 0x100fe200078e000c */
[----:B------:R0:W5:Y:S03]  /*0720*/  LDG.E R135, desc[UR36][R8.64] ;  /* 0x0000002408877981 */ /* 0x000166000c1e1900 */
[--C-:B------:R-:W-:Y:S01]  /*0730*/  IMAD.WIDE.U32 R14, R55, 0x4, R12.reuse ;  /* 0x00000004370e7825 */ /* 0x100fe200078e000c */
[----:B------:R0:W5:Y:S03]  /*0740*/  LDG.E R137, desc[UR36][R10.64] ;  /* 0x000000240a897981 */ /* 0x000166000c1e1900 */
[--C-:B------:R-:W-:Y:S01]  /*0750*/  IMAD.WIDE.U32 R16, R57, 0x4, R12.reuse ;  /* 0x0000000439107825 */ /* 0x100fe200078e000c */
[----:B------:R0:W5:Y:S03]  /*0760*/  LDG.E R139, desc[UR36][R14.64] ;  /* 0x000000240e8b7981 */ /* 0x000166000c1e1900 */
[----:B------:R-:W-:-:S02]  /*0770*/  IMAD.WIDE.U32 R18, R59, 0x4, R12 ;  /* 0x000000043b127825 */ /* 0x000fc400078e000c */
[----:B------:R-:W5:Y:S02]  /*0780*/  LDG.E R17, desc[UR36][R16.64] ;  /* 0x0000002410117981 */ /* 0x000f64000c1e1900 */
[--C-:B-1----:R-:W-:Y:S02]  /*0790*/  IMAD.WIDE.U32 R20, R29, 0x4, R2.reuse ;  /* 0x000000041d147825 */ /* 0x102fe400078e0002 */
[----:B------:R-:W5:Y:S02]  /*07a0*/  LDG.E R19, desc[UR36][R18.64] ;  /* 0x0000002412137981 */ /* 0x000f64000c1e1900 */
[--C-:B------:R-:W-:Y:S02]  /*07b0*/  IMAD.WIDE.U32 R22, R63, 0x4, R2.reuse ;  /* 0x000000043f167825 */ /* 0x100fe400078e0002 */
[----:B------:R-:W5:Y:S02]  /*07c0*/  LDG.E R21, desc[UR36][R20.64] ;  /* 0x0000002414157981 */ /* 0x000f64000c1e1900 */
[----:B------:R-:W-:-:S02]  /*07d0*/  IMAD.WIDE.U32 R24, R65, 0x4, R2 ;  /* 0x0000000441187825 */ /* 0x000fc400078e0002 */
[----:B------:R-:W5:Y:S02]  /*07e0*/  LDG.E R23, desc[UR36][R22.64] ;  /* 0x0000002416177981 */ /* 0x000f64000c1e1900 */
[--C-:B----4-:R-:W-:Y:S02]  /*07f0*/  IMAD.WIDE.U32 R4, R67, 0x4, R2.reuse ;  /* 0x0000000443047825 */ /* 0x110fe400078e0002 */
[----:B------:R-:W4:Y:S02]  /*0800*/  LDG.E R25, desc[UR36][R24.64] ;  /* 0x0000002418197981 */ /* 0x000f24000c1e1900 */
[--C-:B------:R-:W-:Y:S02]  /*0810*/  IMAD.WIDE.U32 R6, R69, 0x4, R2.reuse ;  /* 0x0000000445067825 */ /* 0x100fe400078e0002 */
[----:B------:R-:W4:Y:S02]  /*0820*/  LDG.E R5, desc[UR36][R4.64] ;  /* 0x0000002404057981 */ /* 0x000f24000c1e1900 */
[----:B0-----:R-:W-:-:S02]  /*0830*/  IMAD.WIDE.U32 R8, R73, 0x4, R2 ;  /* 0x0000000449087825 */ /* 0x001fc400078e0002 */
[----:B------:R-:W4:Y:S02]  /*0840*/  LDG.E R7, desc[UR36][R6.64] ;  /* 0x0000002406077981 */ /* 0x000f24000c1e1900 */
[--C-:B------:R-:W-:Y:S02]  /*0850*/  IMAD.WIDE.U32 R10, R75, 0x4, R2.reuse ;  /* 0x000000044b0a7825 */ /* 0x100fe400078e0002 */
[----:B------:R-:W4:Y:S02]  /*0860*/  LDG.E R9, desc[UR36][R8.64] ;  /* 0x0000002408097981 */ /* 0x000f24000c1e1900 */
[----:B------:R-:W-:Y:S02]  /*0870*/  IMAD.WIDE.U32 R14, R127, 0x4, R2 ;  /* 0x000000047f0e7825 */ /* 0x000fe400078e0002 */
[----:B------:R-:W4:Y:S04]  /*0880*/  LDG.E R11, desc[UR36][R10.64] ;  /* 0x000000240a0b7981 */ /* 0x000f28000c1e1900 */
[----:B------:R0:W4:Y:S01]  /*0890*/  LDG.E R15, desc[UR36][R14.64] ;  /* 0x000000240e0f7981 */ /* 0x000122000c1e1900 */
[----:B------:R-:W-:Y:S05]  /*08a0*/  WARPSYNC.ALL ;  /* 0x0000000000007948 */ /* 0x000fea0003800000 */
[----:B------:R-:W1:Y:S01]  /*08b0*/  LDCU UR4, c[0x0][0x3a0] ;  /* 0x00007400ff0477ac */ /* 0x000e620008000800 */
[----:B------:R-:W-:-:S02]  /*08c0*/  VIADD R48, R48, 0x8 ;  /* 0x0000000830307836 */ /* 0x000fc40000000000 */
[----:B0-----:R-:W-:-:S03]  /*08d0*/  IMAD.MOV.U32 R14, RZ, RZ, R46 ;  /* 0x000000ffff0e7224 */ /* 0x001fc600078e002e */
[----:B-1----:R-:W-:Y:S01]  /*08e0*/  ISETP.GE.U32.AND P1, PT, R48, UR4, PT ;  /* 0x0000000430007c0c */ /* 0x002fe2000bf26070 */
[----:B------:R-:W-:Y:S01]  /*08f0*/  UMOV UR4, 0x10 ;  /* 0x0000001000047882 */ /* 0x000fe20000000000 */
[----:B--2---:R0:W-:Y:S04]  /*0900*/  STS [R40], R129 ;  /* 0x0000008128007388 */ /* 0x0041e80000000800 */
[----:B---3--:R0:W-:Y:S04]  /*0910*/  STS [R40+0x100], R131 ;  /* 0x0001008328007388 */ /* 0x0081e80000000800 */
[----:B-----5:R0:W-:Y:S04]  /*0920*/  STS [R40+0x200], R133 ;  /* 0x0002008528007388 */ /* 0x0201e80000000800 */
[----:B------:R0:W-:Y:S04]  /*0930*/  STS [R40+0x300], R135 ;  /* 0x0003008728007388 */ /* 0x0001e80000000800 */
[----:B------:R0:W-:Y:S04]  /*0940*/  STS [R40+0x400], R137 ;  /* 0x0004008928007388 */ /* 0x0001e80000000800 */
[----:B------:R0:W-:Y:S04]  /*0950*/  STS [R40+0x500], R139 ;  /* 0x0005008b28007388 */ /* 0x0001e80000000800 */
[----:B------:R0:W-:Y:S04]  /*0960*/  STS [R40+0x600], R17 ;  /* 0x0006001128007388 */ /* 0x0001e80000000800 */
[----:B------:R0:W-:Y:S04]  /*0970*/  STS [R40+0x700], R19 ;  /* 0x0007001328007388 */ /* 0x0001e80000000800 */
[----:B------:R0:W-:Y:S04]  /*0980*/  STS [R42], R21 ;  /* 0x000000152a007388 */ /* 0x0001e80000000800 */
[----:B------:R0:W-:Y:S04]  /*0990*/  STS [R42+0x100], R23 ;  /* 0x000100172a007388 */ /* 0x0001e80000000800 */
[----:B----4-:R0:W-:Y:S04]  /*09a0*/  STS [R42+0x200], R25 ;  /* 0x000200192a007388 */ /* 0x0101e80000000800 */
[----:B------:R0:W-:Y:S04]  /*09b0*/  STS [R42+0x300], R5 ;  /* 0x000300052a007388 */ /* 0x0001e80000000800 */
[----:B------:R0:W-:Y:S04]  /*09c0*/  STS [R42+0x400], R7 ;  /* 0x000400072a007388 */ /* 0x0001e80000000800 */
[----:B------:R0:W-:Y:S04]  /*09d0*/  STS [R42+0x500], R9 ;  /* 0x000500092a007388 */ /* 0x0001e80000000800 */
[----:B------:R0:W-:Y:S04]  /*09e0*/  STS [R42+0x600], R11 ;  /* 0x0006000b2a007388 */ /* 0x0001e80000000800 */
[----:B------:R0:W-:Y:S01]  /*09f0*/  STS [R42+0x700], R15 ;  /* 0x0007000f2a007388 */ /* 0x0001e20000000800 */
[----:B------:R-:W-:Y:S06]  /*0a00*/  BAR.SYNC.DEFER_BLOCKING 0x0 ;  /* 0x0000000000007b1d */ /* 0x000fec0000010000 */
.L_x_2:
[----:B------:R-:W-:Y:S04]  /*0a10*/  LDS R16, [R14+-0x80] ;  /* 0xffff80000e107984 */ /* 0x000fe80000000800 */
[----:B0-----:R-:W0:Y:S04]  /*0a20*/  LDS.128 R4, [R44+UR4+-0x10] ;  /* 0xfffff0042c047984 */ /* 0x001e280008000c00 */
[----:B------:R-:W1:Y:S01]  /*0a30*/  LDS.128 R8, [R44+UR4] ;  /* 0x000000042c087984 */ /* 0x000e620008000c00 */
[----:B------:R-:W-:-:S03]  /*0a40*/  UIADD3 UR4, UPT, UPT, UR4, 0x100, URZ ;  /* 0x0000010004047890 */ /* 0x000fc6000fffe0ff */
[----:B------:R-:W2:Y:S01]  /*0a50*/  LDS R18, [R14+-0x60] ;  /* 0xffffa0000e127984 */ /* 0x000ea20000000800 */
[----:B------:R-:W-:-:S03]  /*0a60*/  UISETP.NE.AND UP0, UPT, UR4, 0x810, UPT ;  /* 0x000008100400788c */ /* 0x000fc6000bf05270 */
[----:B------:R-:W3:Y:S04]  /*0a70*/  LDS R20, [R14+-0x40] ;  /* 0xffffc0000e147984 */ /* 0x000ee80000000800 */
[----:B------:R-:W4:Y:S04]  /*0a80*/  LDS R22, [R14+-0x20] ;  /* 0xffffe0000e167984 */ /* 0x000f280000000800 */
[----:B------:R-:W5:Y:S04]  /*0a90*/  LDS R24, [R14] ;  /* 0x000000000e187984 */ /* 0x000f680000000800 */
[----:B------:R-:W5:Y:S01]  /*0aa0*/  LDS R50, [R14+0x20] ;  /* 0x000020000e327984 */ /* 0x000f620000000800 */
[C---:B0-----:R-:W-:Y:S01]  /*0ab0*/  FFMA R41, R16.reuse, R4, R41 ;  /* 0x0000000410297223 */ /* 0x041fe20000000029 */
[C---:B------:R-:W-:Y:S01]  /*0ac0*/  FFMA R36, R16.reuse, R5, R36 ;  /* 0x0000000510247223 */ /* 0x040fe20000000024 */
[C---:B------:R-:W-:Y:S01]  /*0ad0*/  FFMA R39, R16.reuse, R6, R39 ;  /* 0x0000000610277223 */ /* 0x040fe20000000027 */
[C---:B------:R-:W-:Y:S01]  /*0ae0*/  FFMA R34, R16.reuse, R7, R34 ;  /* 0x0000000710227223 */ /* 0x040fe20000000022 */
[C---:B-1----:R-:W-:Y:S01]  /*0af0*/  FFMA R35, R16.reuse, R8, R35 ;  /* 0x0000000810237223 */ /* 0x042fe20000000023 */
[C---:B------:R-:W-:Y:S01]  /*0b00*/  FFMA R32, R16.reuse, R9, R32 ;  /* 0x0000000910207223 */ /* 0x040fe20000000020 */
[C---:B------:R-:W-:Y:S01]  /*0b10*/  FFMA R33, R16.reuse, R10, R33 ;  /* 0x0000000a10217223 */ /* 0x040fe20000000021 */
[----:B------:R-:W-:Y:S01]  /*0b20*/  FFMA R30, R16, R11, R30 ;  /* 0x0000000b101e7223 */ /* 0x000fe2000000001e */
[C---:B--2---:R-:W-:Y:S01]  /*0b30*/  FFMA R31, R18.reuse, R4, R31 ;  /* 0x00000004121f7223 */ /* 0x044fe2000000001f */
[C---:B------:R-:W-:Y:S01]  /*0b40*/  FFMA R26, R18.reuse, R5, R26 ;  /* 0x00000005121a7223 */ /* 0x040fe2000000001a */
[C---:B------:R-:W-:Y:S01]  /*0b50*/  FFMA R37, R18.reuse, R6, R37 ;  /* 0x0000000612257223 */ /* 0x040fe20000000025 */
[C---:B------:R-:W-:Y:S01]  /*0b60*/  FFMA R38, R18.reuse, R7, R38 ;  /* 0x0000000712267223 */ /* 0x040fe20000000026 */
[C---:B------:R-:W-:Y:S01]  /*0b70*/  FFMA R71, R18.reuse, R8, R71 ;  /* 0x0000000812477223 */ /* 0x040fe20000000047 */
[C---:B------:R-:W-:Y:S01]  /*0b80*/  FFMA R124, R18.reuse, R9, R124 ;  /* 0x00000009127c7223 */ /* 0x040fe2000000007c */
[C---:B------:R-:W-:Y:S01]  /*0b90*/  FFMA R125, R18.reuse, R10, R125 ;  /* 0x0000000a127d7223 */ /* 0x040fe2000000007d */
[----:B------:R-:W-:Y:S01]  /*0ba0*/  FFMA R122, R18, R11, R122 ;  /* 0x0000000b127a7223 */ /* 0x000fe2000000007a */
[----:B------:R-:W0:Y:S01]  /*0bb0*/  LDS R16, [R14+0x40] ;  /* 0x000040000e107984 */ /* 0x000e220000000800 */
[C---:B---3--:R-:W-:Y:S01]  /*0bc0*/  FFMA R123, R20.reuse, R4, R123 ;  /* 0x00000004147b7223 */ /* 0x048fe2000000007b */
[C---:B------:R-:W-:Y:S01]  /*0bd0*/  FFMA R120, R20.reuse, R5, R120 ;  /* 0x0000000514787223 */ /* 0x040fe20000000078 */
[C---:B------:R-:W-:Y:S01]  /*0be0*/  FFMA R121, R20.reuse, R6, R121 ;  /* 0x0000000614797223 */ /* 0x040fe20000000079 */
[----:B------:R1:W2:Y:S01]  /*0bf0*/  LDS R18, [R14+0x60] ;  /* 0x000060000e127984 */ /* 0x0002a20000000800 */
[C---:B------:R-:W-:Y:S01]  /*0c00*/  FFMA R118, R20.reuse, R7, R118 ;  /* 0x0000000714767223 */ /* 0x040fe20000000076 */
[C---:B------:R-:W-:Y:S01]  /*0c10*/  FFMA R119, R20.reuse, R8, R119 ;  /* 0x0000000814777223 */ /* 0x040fe20000000077 */
[C---:B------:R-:W-:Y:S01]  /*0c20*/  FFMA R116, R20.reuse, R9, R116 ;  /* 0x0000000914747223 */ /* 0x040fe20000000074 */
[C---:B------:R-:W-:Y:S01]  /*0c30*/  FFMA R117, R20.reuse, R10, R117 ;  /* 0x0000000a14757223 */ /* 0x040fe20000000075 */
[----:B------:R-:W-:Y:S01]  /*0c40*/  FFMA R114, R20, R11, R114 ;  /* 0x0000000b14727223 */ /* 0x000fe20000000072 */
[C---:B----4-:R-:W-:Y:S01]  /*0c50*/  FFMA R115, R22.reuse, R4, R115 ;  /* 0x0000000416737223 */ /* 0x050fe20000000073 */
[C---:B------:R-:W-:Y:S01]  /*0c60*/  FFMA R112, R22.reuse, R5, R112 ;  /* 0x0000000516707223 */ /* 0x040fe20000000070 */
[C---:B------:R-:W-:Y:S01]  /*0c70*/  FFMA R113, R22.reuse, R6, R113 ;  /* 0x0000000616717223 */ /* 0x040fe20000000071 */
[C---:B------:R-:W-:Y:S01]  /*0c80*/  FFMA R110, R22.reuse, R7, R110 ;  /* 0x00000007166e7223 */ /* 0x040fe2000000006e */
[C---:B------:R-:W-:Y:S01]  /*0c90*/  FFMA R111, R22.reuse, R8, R111 ;  /* 0x00000008166f7223 */ /* 0x040fe2000000006f */
[C---:B------:R-:W-:Y:S01]  /*0ca0*/  FFMA R108, R22.reuse, R9, R108 ;  /* 0x00000009166c7223 */ /* 0x040fe2000000006c */
[C---:B------:R-:W-:Y:S01]  /*0cb0*/  FFMA R109, R22.reuse, R10, R109 ;  /* 0x0000000a166d7223 */ /* 0x040fe2000000006d */
[----:B------:R-:W-:Y:S01]  /*0cc0*/  FFMA R106, R22, R11, R106 ;  /* 0x0000000b166a7223 */ /* 0x000fe2000000006a */
[C---:B-----5:R-:W-:Y:S01]  /*0cd0*/  FFMA R107, R24.reuse, R4, R107 ;  /* 0x00000004186b7223 */ /* 0x060fe2000000006b */
[C---:B------:R-:W-:Y:S01]  /*0ce0*/  FFMA R104, R24.reuse, R5, R104 ;  /* 0x0000000518687223 */ /* 0x040fe20000000068 */
[C---:B------:R-:W-:Y:S01]  /*0cf0*/  FFMA R105, R24.reuse, R6, R105 ;  /* 0x0000000618697223 */ /* 0x040fe20000000069 */
[C---:B------:R-:W-:Y:S01]  /*0d00*/  FFMA R102, R24.reuse, R7, R102 ;  /* 0x0000000718667223 */ /* 0x040fe20000000066 */
[C---:B------:R-:W-:Y:S01]  /*0d10*/  FFMA R103, R24.reuse, R8, R103 ;  /* 0x0000000818677223 */ /* 0x040fe20000000067 */
[C---:B------:R-:W-:Y:S01]  /*0d20*/  FFMA R100, R24.reuse, R9, R100 ;  /* 0x0000000918647223 */ /* 0x040fe20000000064 */
[C---:B------:R-:W-:Y:S01]  /*0d30*/  FFMA R101, R24.reuse, R10, R101 ;  /* 0x0000000a18657223 */ /* 0x040fe20000000065 */
[----:B------:R-:W-:Y:S01]  /*0d40*/  FFMA R98, R24, R11, R98 ;  /* 0x0000000b18627223 */ /* 0x000fe20000000062 */
[C---:B------:R-:W-:Y:S01]  /*0d50*/  FFMA R99, R50.reuse, R4, R99 ;  /* 0x0000000432637223 */ /* 0x040fe20000000063 */
[C---:B------:R-:W-:Y:S01]  /*0d60*/  FFMA R96, R50.reuse, R5, R96 ;  /* 0x0000000532607223 */ /* 0x040fe20000000060 */
[C---:B------:R-:W-:Y:S01]  /*0d70*/  FFMA R97, R50.reuse, R6, R97 ;  /* 0x0000000632617223 */ /* 0x040fe20000000061 */
[C---:B------:R-:W-:Y:S01]  /*0d80*/  FFMA R94, R50.reuse, R7, R94 ;  /* 0x00000007325e7223 */ /* 0x040fe2000000005e */
[C---:B------:R-:W-:Y:S01]  /*0d90*/  FFMA R95, R50.reuse, R8, R95 ;  /* 0x00000008325f7223 */ /* 0x040fe2000000005f */
[C---:B------:R-:W-:Y:S01]  /*0da0*/  FFMA R92, R50.reuse, R9, R92 ;  /* 0x00000009325c7223 */ /* 0x040fe2000000005c */
[C---:B------:R-:W-:Y:S01]  /*0db0*/  FFMA R93, R50.reuse, R10, R93 ;  /* 0x0000000a325d7223 */ /* 0x040fe2000000005d */
[----:B------:R-:W-:Y:S01]  /*0dc0*/  FFMA R90, R50, R11, R90 ;  /* 0x0000000b325a7223 */ /* 0x000fe2000000005a */
[----:B-1----:R-:W-:-:S02]  /*0dd0*/  VIADD R14, R14, 0x4 ;  /* 0x000000040e0e7836 */ /* 0x002fc40000000000 */
[C---:B0-----:R-:W-:Y:S01]  /*0de0*/  FFMA R91, R16.reuse, R4, R91 ;  /* 0x00000004105b7223 */ /* 0x041fe2000000005b */
[C---:B------:R-:W-:Y:S01]  /*0df0*/  FFMA R88, R16.reuse, R5, R88 ;  /* 0x0000000510587223 */ /* 0x040fe20000000058 */
[C---:B------:R-:W-:Y:S01]  /*0e00*/  FFMA R89, R16.reuse, R6, R89 ;  /* 0x0000000610597223 */ /* 0x040fe20000000059 */
[C---:B------:R-:W-:Y:S01]  /*0e10*/  FFMA R86, R16.reuse, R7, R86 ;  /* 0x0000000710567223 */ /* 0x040fe20000000056 */
[C---:B------:R-:W-:Y:S01]  /*0e20*/  FFMA R87, R16.reuse, R8, R87 ;  /* 0x0000000810577223 */ /* 0x040fe20000000057 */
        /* <DEDUP_REMOVED lines=11> */
[----:B------:R-:W-:Y:S06]  /*0ee0*/  BRA.U UP0, `(.L_x_2) ;  /* 0xfffffff900c87547 */ /* 0x000fec000b83ffff */
[----:B------:R-:W-:Y:S01]  /*0ef0*/  BAR.SYNC.DEFER_BLOCKING 0x0 ;  /* 0x0000000000007b1d */ /* 0x000fe20000010000 */
[----:B------:R-:W-:Y:S01]  /*0f00*/  IADD3 R12, P0, PT, R12, 0x20, RZ ;  /* 0x000000200c0c7810 */ /* 0x000fe20007f1e0ff */
[----:B------:R-:W-:-:S04]  /*0f10*/  IMAD.WIDE R2, R43, 0x4, R2 ;  /* 0x000000042b027825 */ /* 0x000fc800078e0202 */
[----:B------:R-:W-:Y:S01]  /*0f20*/  IMAD.X R13, RZ, RZ, R13, P0 ;  /* 0x000000ffff0d7224 */ /* 0x000fe200000e060d */
[----:B------:R-:W-:Y:S07]  /*0f30*/  @!P1 BRA `(.L_x_3) ;  /* 0xfffffff400d89947 */ /* 0x000fee000383ffff */
.L_x_1:
[----:B------:R-:W1:Y:S01]  /*0f40*/  LDCU UR6, c[0x0][0x39c] ;  /* 0x00007380ff0677ac */ /* 0x000e620008000800 */
[----:B------:R-:W-:Y:S01]  /*0f50*/  SHF.L.U32 R28, R28, 0x3, RZ ;  /* 0x000000031c1c7819 */ /* 0x000fe200000006ff */
[----:B------:R-:W2:Y:S04]  /*0f60*/  LDCU.64 UR4, c[0x0][0x390] ;  /* 0x00007200ff0477ac */ /* 0x000ea80008000a00 */
[----:B-1----:R-:W-:-:S05]  /*0f70*/  IMAD R28, R27, UR6, R28 ;  /* 0x000000061b1c7c24 */ /* 0x002fca000f8e021c */
[----:B------:R-:W-:Y:S01]  /*0f80*/  IADD3 R3, P0, PT, R61, R28, RZ ;  /* 0x0000001c3d037210 */ /* 0x000fe20007f1e0ff */
[----:B------:R-:W-:-:S04]  /*0f90*/  VIADD R28, R28, UR6 ;  /* 0x000000061c1c7c36 */ /* 0x000fc80008000000 */
[----:B------:R-:W-:Y:S01]  /*0fa0*/  IMAD.X R6, RZ, RZ, RZ, P0 ;  /* 0x000000ffff067224 */ /* 0x000fe200000e06ff */
[----:B------:R-:W-:Y:S01]  /*0fb0*/  IADD3 R4, P1, PT, R61, R28, RZ ;  /* 0x0000001c3d047210 */ /* 0x000fe20007f3e0ff */
[C---:B------:R-:W-:Y:S01]  /*0fc0*/  VIADD R10, R28.reuse, 0x4 ;  /* 0x000000041c0a7836 */ /* 0x040fe20000000000 */
[C---:B--2---:R-:W-:Y:S02]  /*0fd0*/  LEA R2, P0, R3.reuse, UR4, 0x2 ;  /* 0x0000000403027c11 */ /* 0x044fe4000f8010ff */
[C---:B------:R-:W-:Y:S01]  /*0fe0*/  IADD3 R8, PT, PT, R28.reuse, 0x2, RZ ;  /* 0x000000021c087810 */ /* 0x040fe20007ffe0ff */
[----:B------:R-:W-:Y:S01]  /*0ff0*/  IMAD.X R5, RZ, RZ, RZ, P1 ;  /* 0x000000ffff057224 */ /* 0x000fe200008e06ff */
[----:B------:R-:W-:Y:S01]  /*1000*/  LEA.HI.X R3, R3, UR5, R6, 0x2, P0 ;  /* 0x0000000503037c11 */ /* 0x000fe200080f1406 */
[----:B------:R-:W-:Y:S01]  /*1010*/  VIADD R6, R28, 0x3 ;  /* 0x000000031c067836 */ /* 0x000fe20000000000 */
[C---:B------:R-:W-:Y:S02]  /*1020*/  LEA R12, P0, R4.reuse, UR4, 0x2 ;  /* 0x00000004040c7c11 */ /* 0x040fe4000f8010ff */
[C---:B------:R-:W-:Y:S01]  /*1030*/  IADD3 R10, P3, PT, R61.reuse, R10, RZ ;  /* 0x0000000a3d0a7210 */ /* 0x040fe20007f7e0ff */
[----:B------:R1:W-:Y:S01]  /*1040*/  STG.E desc[UR36][R2.64], R41 ;  /* 0x0000002902007986 */ /* 0x0003e2000c101924 */
[----:B------:R-:W-:Y:S01]  /*1050*/  LEA.HI.X R13, R4, UR5, R5, 0x2, P0 ;  /* 0x00000005040d7c11 */ /* 0x000fe200080f1405 */
[----:B------:R-:W-:Y:S01]  /*1060*/  VIADD R4, R28, 0x1 ;  /* 0x000000011c047836 */ /* 0x000fe20000000000 */
[C---:B------:R-:W-:Y:S01]  /*1070*/  IADD3 R6, P2, PT, R61.reuse, R6, RZ ;  /* 0x000000063d067210 */ /* 0x040fe20007f5e0ff */
[----:B------:R-:W-:Y:S03]  /*1080*/  STG.E desc[UR36][R2.64+0x4], R36 ;  /* 0x0000042402007986 */ /* 0x000fe6000c101924 */
[C---:B------:R-:W-:Y:S01]  /*1090*/  IADD3 R9, P0, PT, R61.reuse, R4, RZ ;  /* 0x000000043d097210 */ /* 0x040fe20007f1e0ff */
[----:B------:R-:W-:Y:S01]  /*10a0*/  IMAD.X R5, RZ, RZ, RZ, P2 ;  /* 0x000000ffff057224 */ /* 0x000fe200010e06ff */
[----:B------:R-:W-:Y:S01]  /*10b0*/  IADD3 R4, P1, PT, R61, R8, RZ ;  /* 0x000000083d047210 */ /* 0x000fe20007f3e0ff */
[----:B------:R-:W-:Y:S01]  /*10c0*/  STG.E desc[UR36][R2.64+0x8], R39 ;  /* 0x0000082702007986 */ /* 0x000fe2000c101924 */
[----:B------:R-:W-:Y:S01]  /*10d0*/  LEA R42, P2, R6, UR4, 0x2 ;  /* 0x00000004062a7c11 */ /* 0x000fe2000f8410ff */
[----:B------:R-:W-:Y:S01]  /*10e0*/  IMAD.X R14, RZ, RZ, RZ, P0 ;  /* 0x000000ffff0e7224 */ /* 0x000fe200000e06ff */
[C---:B------:R-:W-:Y:S01]  /*10f0*/  LEA R20, P0, R9.reuse, UR4, 0x2 ;  /* 0x0000000409147c11 */ /* 0x040fe2000f8010ff */
[----:B------:R-:W-:Y:S01]  /*1100*/  IMAD.X R7, RZ, RZ, RZ, P1 ;  /* 0x000000ffff077224 */ /* 0x000fe200008e06ff */
[----:B------:R-:W-:Y:S01]  /*1110*/  LEA R40, P1, R4, UR4, 0x2 ;  /* 0x0000000404287c11 */ /* 0x000fe2000f8210ff */
[----:B------:R-:W-:Y:S01]  /*1120*/  STG.E desc[UR36][R2.64+0xc], R34 ;  /* 0x00000c2202007986 */ /* 0x000fe2000c101924 */
[----:B------:R-:W-:Y:S01]  /*1130*/  LEA.HI.X R43, R6, UR5, R5, 0x2, P2 ;  /* 0x00000005062b7c11 */ /* 0x000fe200090f1405 */
[----:B------:R-:W-:Y:S01]  /*1140*/  VIADD R6, R28, 0x7 ;  /* 0x000000071c067836 */ /* 0x000fe20000000000 */
[----:B-1----:R-:W-:Y:S01]  /*1150*/  LEA.HI.X R41, R4, UR5, R7, 0x2, P1 ;  /* 0x0000000504297c11 */ /* 0x002fe200088f1407 */
[----:B------:R-:W-:Y:S01]  /*1160*/  STG.E desc[UR36][R2.64+0x10], R35 ;  /* 0x0000102302007986 */ /* 0x000fe2000c101924 */
[----:B------:R-:W-:Y:S01]  /*1170*/  VIADD R4, R28, 0x6 ;  /* 0x000000061c047836 */ /* 0x000fe20000000000 */
[----:B------:R-:W-:Y:S01]  /*1180*/  LEA.HI.X R21, R9, UR5, R14, 0x2, P0 ;  /* 0x0000000509157c11 */ /* 0x000fe200080f140e */
[----:B------:R-:W-:Y:S01]  /*1190*/  VIADD R8, R8, UR6 ;  /* 0x0000000608087c36 */ /* 0x000fe20008000000 */
[----:B------:R-:W-:Y:S01]  /*11a0*/  STG.E desc[UR36][R2.64+0x14], R32 ;  /* 0x0000142002007986 */ /* 0x000fe2000c101924 */
[----:B------:R-:W-:-:S03]  /*11b0*/  IADD3 R5, P2, PT, R61, R6, RZ ;  /* 0x000000063d057210 */ /* 0x000fc60007f5e0ff */
[----:B------:R-:W-:Y:S02]  /*11c0*/  STG.E desc[UR36][R2.64+0x18], R33 ;  /* 0x0000182102007986 */ /* 0x000fe4000c101924 */
[----:B------:R-:W-:Y:S02]  /*11d0*/  IMAD.X R14, RZ, RZ, RZ, P2 ;  /* 0x000000ffff0e7224 */ /* 0x000fe400010e06ff */
[----:B------:R1:W-:Y:S04]  /*11e0*/  STG.E desc[UR36][R2.64+0x1c], R30 ;  /* 0x00001c1e02007986 */ /* 0x0003e8000c101924 */
[----:B------:R2:W-:Y:S04]  /*11f0*/  STG.E desc[UR36][R12.64], R31 ;  /* 0x0000001f0c007986 */ /* 0x0005e8000c101924 */
[----:B------:R3:W-:Y:S01]  /*1200*/  STG.E desc[UR36][R20.64], R26 ;  /* 0x0000001a14007986 */ /* 0x0007e2000c101924 */
[----:B-1----:R-:W-:Y:S01]  /*1210*/  IMAD.X R3, RZ, RZ, RZ, P3 ;  /* 0x000000ffff037224 */ /* 0x002fe200018e06ff */
[C---:B------:R-:W-:Y:S01]  /*1220*/  IADD3 R2, PT, PT, R28.reuse, 0x5, RZ ;  /* 0x000000051c027810 */ /* 0x040fe20007ffe0ff */
[----:B------:R-:W-:Y:S01]  /*1230*/  VIADD R28, R28, UR6 ;  /* 0x000000061c1c7c36 */ /* 0x000fe20008000000 */
[----:B------:R-:W-:Y:S01]  /*1240*/  LEA R68, P3, R10, UR4, 0x2 ;  /* 0x000000040a447c11 */ /* 0x000fe2000f8610ff */
[----:B------:R-:W-:Y:S01]  /*1250*/  STG.E desc[UR36][R40.64], R37 ;  /* 0x0000002528007986 */ /* 0x000fe2000c101924 */
[----:B------:R-:W-:-:S02]  /*1260*/  IADD3 R9, P0, PT, R61, R2, RZ ;  /* 0x000000023d097210 */ /* 0x000fc40007f1e0ff */
[----:B------:R-:W-:Y:S01]  /*1270*/  LEA.HI.X R69, R10, UR5, R3, 0x2, P3 ;  /* 0x000000050a457c11 */ /* 0x000fe200098f1403 */
[----:B------:R1:W-:Y:S01]  /*1280*/  STG.E desc[UR36][R42.64], R38 ;  /* 0x000000262a007986 */ /* 0x0003e2000c101924 */
[C---:B------:R-:W-:Y:S01]  /*1290*/  IADD3 R7, P3, PT, R61.reuse, R28, RZ ;  /* 0x0000001c3d077210 */ /* 0x040fe20007f7e0ff */
[----:B------:R-:W-:Y:S01]  /*12a0*/  IMAD.X R18, RZ, RZ, RZ, P0 ;  /* 0x000000ffff127224 */ /* 0x000fe200000e06ff */
[----:B------:R-:W-:Y:S01]  /*12b0*/  IADD3 R3, P1, PT, R61, R4, RZ ;  /* 0x000000043d037210 */ /* 0x000fe20007f3e0ff */
[----:B------:R4:W-:Y:S01]  /*12c0*/  STG.E desc[UR36][R68.64], R71 ;  /* 0x0000004744007986 */ /* 0x0009e2000c101924 */
[----:B------:R-:W-:Y:S01]  /*12d0*/  LEA R74, P0, R9, UR4, 0x2 ;  /* 0x00000004094a7c11 */ /* 0x000fe2000f8010ff */
[----:B------:R-:W-:Y:S01]  /*12e0*/  IMAD.X R10, RZ, RZ, RZ, P3 ;  /* 0x000000ffff0a7224 */ /* 0x000fe200018e06ff */
[----:B------:R-:W-:Y:S02]  /*12f0*/  LEA R6, P3, R7, UR4, 0x2 ;  /* 0x0000000407067c11 */ /* 0x000fe4000f8610ff */
[----:B------:R-:W-:-:S02]  /*1300*/  IADD3.X R16, PT, PT, RZ, RZ, RZ, P1, !PT ;  /* 0x000000ffff107210 */ /* 0x000fc40000ffe4ff */
[----:B------:R-:W-:Y:S01]  /*1310*/  LEA.HI.X R7, R7, UR5, R10, 0x2, P3 ;  /* 0x0000000507077c11 */ /* 0x000fe200098f140a */
[----:B------:R-:W-:Y:S01]  /*1320*/  VIADD R10, R28, 0x4 ;  /* 0x000000041c0a7836 */ /* 0x000fe20000000000 */
[----:B------:R-:W-:Y:S02]  /*1330*/  LEA R2, P1, R3, UR4, 0x2 ;  /* 0x0000000403027c11 */ /* 0x000fe4000f8210ff */
[----:B------:R-:W-:Y:S02]  /*1340*/  LEA R4, P2, R5, UR4, 0x2 ;  /* 0x0000000405047c11 */ /* 0x000fe4000f8410ff */
[----:B------:R-:W-:Y:S02]  /*1350*/  LEA.HI.X R75, R9, UR5, R18, 0x2, P0 ;  /* 0x00000005094b7c11 */ /* 0x000fe400080f1412 */
[----:B------:R-:W-:Y:S02]  /*1360*/  LEA.HI.X R3, R3, UR5, R16, 0x2, P1 ;  /* 0x0000000503037c11 */ /* 0x000fe400088f1410 */
[----:B------:R-:W-:Y:S01]  /*1370*/  LEA.HI.X R5, R5, UR5, R14, 0x2, P2 ;  /* 0x0000000505057c11 */ /* 0x000fe200090f140e */
[----:B------:R-:W-:Y:S01]  /*1380*/  STG.E desc[UR36][R74.64], R124 ;  /* 0x0000007c4a007986 */ /* 0x000fe2000c101924 */
[----:B------:R-:W-:-:S02]  /*1390*/  IADD3 R9, P0, PT, R61, R8, RZ ;  /* 0x000000083d097210 */ /* 0x000fc40007f1e0ff */
[----:B------:R-:W-:Y:S01]  /*13a0*/  IADD3 R11, P1, PT, R61, R10, RZ ;  /* 0x0000000a3d0b7210 */ /* 0x000fe20007f3e0ff */
[----:B------:R-:W-:Y:S01]  /*13b0*/  STG.E desc[UR36][R2.64], R125 ;  /* 0x0000007d02007986 */ /* 0x000fe2000c101924 */
[C---:B------:R-:W-:Y:S01]  /*13c0*/  IADD3 R14, PT, PT, R28.reuse, 0x6, RZ ;  /* 0x000000061c0e7810 */ /* 0x040fe20007ffe0ff */
[----:B------:R-:W-:Y:S01]  /*13d0*/  IMAD.X R18, RZ, RZ, RZ, P0 ;  /* 0x000000ffff127224 */ /* 0x000fe200000e06ff */
[----:B------:R-:W-:Y:S01]  /*13e0*/  LEA R8, P0, R9, UR4, 0x2 ;  /* 0x0000000409087c11 */ /* 0x000fe2000f8010ff */
[----:B------:R-:W-:Y:S01]  /*13f0*/  IMAD.X R16, RZ, RZ, RZ, P1 ;  /* 0x000000ffff107224 */ /* 0x000fe200008e06ff */
[----:B------:R-:W-:Y:S01]  /*1400*/  IADD3 R17, P2, PT, R61, R14, RZ ;  /* 0x0000000e3d117210 */ /* 0x000fe20007f5e0ff */
[----:B------:R-:W-:Y:S01]  /*1410*/  VIADD R28, R28, UR6 ;  /* 0x000000061c1c7c36 */ /* 0x000fe20008000000 */
[----:B------:R-:W-:Y:S01]  /*1420*/  LEA R10, P1, R11, UR4, 0x2 ;  /* 0x000000040b0a7c11 */ /* 0x000fe2000f8210ff */
[----:B------:R-:W-:Y:S01]  /*1430*/  STG.E desc[UR36][R4.64], R122 ;  /* 0x0000007a04007986 */ /* 0x000fe2000c101924 */
[----:B------:R-:W-:Y:S01]  /*1440*/  LEA.HI.X R9, R9, UR5, R18, 0x2, P0 ;  /* 0x0000000509097c11 */ /* 0x000fe200080f1412 */
[----:B------:R-:W-:Y:S01]  /*1450*/  IMAD.X R24, RZ, RZ, RZ, P2 ;  /* 0x000000ffff187224 */ /* 0x000fe200010e06ff */
[----:B------:R-:W-:Y:S01]  /*1460*/  LEA.HI.X R11, R11, UR5, R16, 0x2, P1 ;  /* 0x000000050b0b7c11 */ /* 0x000fe200088f1410 */
[C---:B------:R-:W-:Y:S01]  /*1470*/  VIADD R16, R28.reuse, 0x1 ;  /* 0x000000011c107836 */ /* 0x040fe20000000000 */
[----:B--2---:R-:W-:Y:S01]  /*1480*/  LEA R12, P0, R17, UR4, 0x2 ;  /* 0x00000004110c7c11 */ /* 0x004fe2000f8010ff */
[C---:B------:R-:W-:Y:S01]  /*1490*/  VIADD R18, R28.reuse, 0x2 ;  /* 0x000000021c127836 */ /* 0x040fe20000000000 */
[----:B------:R-:W-:Y:S01]  /*14a0*/  IADD3 R15, P3, PT, R61, R28, RZ ;  /* 0x0000001c3d0f7210 */ /* 0x000fe20007f7e0ff */
[----:B---3--:R-:W-:Y:S01]  /*14b0*/  VIADD R26, R28, 0x6 ;  /* 0x000000061c1a7836 */ /* 0x008fe20000000000 */
[----:B------:R-:W-:Y:S01]  /*14c0*/  LEA.HI.X R13, R17, UR5, R24, 0x2, P0 ;  /* 0x00000005110d7c11 */ /* 0x000fe200080f1418 */
[----:B------:R-:W-:Y:S01]  /*14d0*/  STG.E desc[UR36][R6.64], R123 ;  /* 0x0000007b06007986 */ /* 0x000fe2000c101924 */
[----:B------:R-:W-:-:S02]  /*14e0*/  IADD3 R17, P0, PT, R61, R16, RZ ;  /* 0x000000103d117210 */ /* 0x000fc40007f1e0ff */
[----:B------:R-:W-:Y:S01]  /*14f0*/  IADD3.X R22, PT, PT, RZ, RZ, RZ, P3, !PT ;  /* 0x000000ffff167210 */ /* 0x000fe20001ffe4ff */
[----:B------:R-:W-:Y:S01]  /*1500*/  STG.E desc[UR36][R6.64+0x4], R120 ;  /* 0x0000047806007986 */ /* 0x000fe2000c101924 */
[----:B------:R-:W-:Y:S01]  /*1510*/  LEA R14, P1, R15, UR4, 0x2 ;  /* 0x000000040f0e7c11 */ /* 0x000fe2000f8210ff */
[----:B------:R-:W-:Y:S01]  /*1520*/  IMAD.X R30, RZ, RZ, RZ, P0 ;  /* 0x000000ffff1e7224 */ /* 0x000fe200000e06ff */
[----:B------:R-:W-:Y:S01]  /*1530*/  LEA R16, P0, R17, UR4, 0x2 ;  /* 0x0000000411107c11 */ /* 0x000fe2000f8010ff */
[----:B------:R-:W-:Y:S01]  /*1540*/  STG.E desc[UR36][R8.64], R121 ;  /* 0x0000007908007986 */ /* 0x000fe2000c101924 */
[----:B------:R-:W-:Y:S02]  /*1550*/  LEA.HI.X R15, R15, UR5, R22, 0x2, P1 ;  /* 0x000000050f0f7c11 */ /* 0x000fe400088f1416 */
[----:B------:R-:W-:Y:S01]  /*1560*/  IADD3 R19, P1, PT, R61, R18, RZ ;  /* 0x000000123d137210 */ /* 0x000fe20007f3e0ff */
[----:B------:R-:W-:Y:S01]  /*1570*/  STG.E desc[UR36][R8.64+0x4], R118 ;  /* 0x0000047608007986 */ /* 0x000fe2000c101924 */
[----:B------:R-:W-:-:S02]  /*1580*/  IADD3 R22, PT, PT, R28, 0x3, RZ ;  /* 0x000000031c167810 */ /* 0x000fc40007ffe0ff */
[----:B------:R-:W-:Y:S01]  /*1590*/  LEA.HI.X R17, R17, UR5, R30, 0x2, P0 ;  /* 0x0000000511117c11 */ /* 0x000fe200080f141e */
[----:B------:R-:W-:Y:S01]  /*15a0*/  IMAD.X R24, RZ, RZ, RZ, P1 ;  /* 0x000000ffff187224 */ /* 0x000fe200008e06ff */
[----:B------:R-:W-:Y:S01]  /*15b0*/  IADD3 R27, P0, PT, R61, R22, RZ ;  /* 0x000000163d1b7210 */ /* 0x000fe20007f1e0ff */
[C---:B------:R-:W-:Y:S01]  /*15c0*/  VIADD R30, R28.reuse, 0x4 ;  /* 0x000000041c1e7836 */ /* 0x040fe20000000000 */
[C---:B------:R-:W-:Y:S01]  /*15d0*/  LEA R18, P1, R19.reuse, UR4, 0x2 ;  /* 0x0000000413127c11 */ /* 0x040fe2000f8210ff */
[----:B------:R-:W-:Y:S02]  /*15e0*/  STG.E desc[UR36][R10.64], R119 ;  /* 0x000000770a007986 */ /* 0x000fe4000c101924 */
[----:B------:R-:W-:Y:S01]  /*15f0*/  IMAD.X R34, RZ, RZ, RZ, P0 ;  /* 0x000000ffff227224 */ /* 0x000fe200000e06ff */
[----:B------:R-:W-:Y:S01]  /*1600*/  LEA.HI.X R19, R19, UR5, R24, 0x2, P1 ;  /* 0x0000000513137c11 */ /* 0x000fe200088f1418 */
[----:B------:R-:W-:Y:S01]  /*1610*/  VIADD R24, R28, 0x5 ;  /* 0x000000051c187836 */ /* 0x000fe20000000000 */
[----:B------:R-:W-:Y:S01]  /*1620*/  IADD3 R23, P1, PT, R61, R30, RZ ;  /* 0x0000001e3d177210 */ /* 0x000fe20007f3e0ff */
[----:B------:R-:W-:Y:S01]  /*1630*/  STG.E desc[UR36][R10.64+0x4], R116 ;  /* 0x000004740a007986 */ /* 0x000fe2000c101924 */
[----:B------:R-:W-:-:S02]  /*1640*/  LEA R20, P0, R27, UR4, 0x2 ;  /* 0x000000041b147c11 */ /* 0x000fc4000f8010ff */
[----:B------:R-:W-:Y:S01]  /*1650*/  IADD3.X R32, PT, PT, RZ, RZ, RZ, P1, !PT ;  /* 0x000000ffff207210 */ /* 0x000fe20000ffe4ff */
[----:B------:R-:W-:Y:S01]  /*1660*/  STG.E desc[UR36][R12.64], R117 ;  /* 0x000000750c007986 */ /* 0x000fe2000c101924 */
[----:B------:R-:W-:Y:S02]  /*1670*/  LEA.HI.X R21, R27, UR5, R34, 0x2, P0 ;  /* 0x000000051b157c11 */ /* 0x000fe400080f1422 */
[----:B------:R-:W-:Y:S01]  /*1680*/  LEA R22, P1, R23, UR4, 0x2 ;  /* 0x0000000417167c11 */ /* 0x000fe2000f8210ff */
[----:B------:R-:W-:Y:S01]  /*1690*/  STG.E desc[UR36][R12.64+0x4], R114 ;  /* 0x000004720c007986 */ /* 0x000fe2000c101924 */
[C---:B------:R-:W-:Y:S02]  /*16a0*/  IADD3 R25, P2, PT, R61.reuse, R24, RZ ;  /* 0x000000183d197210 */ /* 0x040fe40007f5e0ff */
[----:B------:R-:W-:Y:S01]  /*16b0*/  IADD3 R27, P3, PT, R61, R26, RZ ;  /* 0x0000001a3d1b7210 */ /* 0x000fe20007f7e0ff */
[----:B------:R-:W-:Y:S01]  /*16c0*/  STG.E desc[UR36][R14.64], R115 ;  /* 0x000000730e007986 */ /* 0x000fe2000c101924 */
[----:B------:R-:W-:Y:S01]  /*16d0*/  LEA.HI.X R23, R23, UR5, R32, 0x2, P1 ;  /* 0x0000000517177c11 */ /* 0x000fe200088f1420 */
[----:B------:R-:W-:Y:S01]  /*16e0*/  IMAD.X R36, RZ, RZ, RZ, P2 ;  /* 0x000000ffff247224 */ /* 0x000fe200010e06ff */
[----:B------:R-:W-:Y:S01]  /*16f0*/  LEA R24, P0, R25, UR4, 0x2 ;  /* 0x0000000419187c11 */ /* 0x000fe2000f8010ff */
[----:B------:R-:W-:Y:S01]  /*1700*/  IMAD.X R34, RZ, RZ, RZ, P3 ;  /* 0x000000ffff227224 */ /* 0x000fe200018e06ff */
[----:B------:R-:W-:Y:S01]  /*1710*/  LEA R26, P1, R27, UR4, 0x2 ;  /* 0x000000041b1a7c11 */ /* 0x000fe2000f8210ff */
[C---:B------:R-:W-:Y:S01]  /*1720*/  VIADD R32, R28.reuse, 0x7 ;  /* 0x000000071c207836 */ /* 0x040fe20000000000 */
[----:B------:R-:W-:Y:S01]  /*1730*/  LEA.HI.X R25, R25, UR5, R36, 0x2, P0 ;  /* 0x0000000519197c11 */ /* 0x000fe200080f1424 */
[----:B------:R-:W-:Y:S01]  /*1740*/  VIADD R28, R28, UR6 ;  /* 0x000000061c1c7c36 */ /* 0x000fe20008000000 */
[----:B------:R-:W-:Y:S01]  /*1750*/  LEA.HI.X R27, R27, UR5, R34, 0x2, P1 ;  /* 0x000000051b1b7c11 */ /* 0x000fe200088f1422 */
[----:B------:R-:W-:Y:S01]  /*1760*/  STG.E desc[UR36][R16.64], R112 ;  /* 0x0000007010007986 */ /* 0x000fe2000c101924 */
[C---:B------:R-:W-:Y:S01]  /*1770*/  IADD3 R29, P0, PT, R61.reuse, R32, RZ ;  /* 0x000000203d1d7210 */ /* 0x040fe20007f1e0ff */
[----:B------:R-:W-:Y:S01]  /*1780*/  VIADD R44, R28, UR6 ;  /* 0x000000061c2c7c36 */ /* 0x000fe20008000000 */
[----:B------:R-:W-:Y:S01]  /*1790*/  IADD3 R31, P1, PT, R61, R28, RZ ;  /* 0x0000001c3d1f7210 */ /* 0x000fe20007f3e0ff */
[----:B------:R-:W-:Y:S01]  /*17a0*/  STG.E desc[UR36][R18.64], R113 ;  /* 0x0000007112007986 */ /* 0x000fe2000c101924 */
[----:B------:R-:W-:Y:S01]  /*17b0*/  IADD3 R32, PT, PT, R30, UR6, RZ ;  /* 0x000000061e207c10 */ /* 0x000fe2000fffe0ff */
[----:B------:R-:W-:Y:S01]  /*17c0*/  IMAD.X R36, RZ, RZ, RZ, P0 ;  /* 0x000000ffff247224 */ /* 0x000fe200000e06ff */
[----:B------:R-:W-:Y:S01]  /*17d0*/  LEA R28, P0, R29, UR4, 0x2 ;  /* 0x000000041d1c7c11 */ /* 0x000fe2000f8010ff */
[----:B------:R-:W-:Y:S01]  /*17e0*/  IMAD.X R34, RZ, RZ, RZ, P1 ;  /* 0x000000ffff227224 */ /* 0x000fe200008e06ff */
[----:B------:R-:W-:Y:S01]  /*17f0*/  IADD3 R33, P2, PT, R61, R32, RZ ;  /* 0x000000203d217210 */ /* 0x000fe20007f5e0ff */
[C---:B------:R-:W-:Y:S01]  /*1800*/  VIADD R48, R44.reuse, 0x4 ;  /* 0x000000042c307836 */ /* 0x040fe20000000000 */
[----:B------:R-:W-:Y:S01]  /*1810*/  LEA R30, P1, R31, UR4, 0x2 ;  /* 0x000000041f1e7c11 */ /* 0x000fe2000f8210ff */
[----:B------:R-:W-:Y:S01]  /*1820*/  VIADD R52, R44, 0x2 ;  /* 0x000000022c347836 */ /* 0x000fe20000000000 */
[----:B------:R-:W-:Y:S01]  /*1830*/  IADD3 R35, P3, PT, R61, R44, RZ ;  /* 0x0000002c3d237210 */ /* 0x000fe20007f7e0ff */
[----:B------:R-:W-:Y:S01]  /*1840*/  IMAD.X R46, RZ, RZ, RZ, P2 ;  /* 0x000000ffff2e7224 */ /* 0x000fe200010e06ff */
[----:B------:R-:W-:Y:S01]  /*1850*/  LEA.HI.X R29, R29, UR5, R36, 0x2, P0 ;  /* 0x000000051d1d7c11 */ /* 0x000fe200080f1424 */
[----:B------:R-:W-:Y:S01]  /*1860*/  STG.E desc[UR36][R20.64], R110 ;  /* 0x0000006e14007986 */ /* 0x000fe2000c101924 */
[----:B------:R-:W-:-:S02]  /*1870*/  LEA.HI.X R31, R31, UR5, R34, 0x2, P1 ;  /* 0x000000051f1f7c11 */ /* 0x000fc400088f1422 */
[----:B------:R-:W-:Y:S01]  /*1880*/  LEA R32, P0, R33, UR4, 0x2 ;  /* 0x0000000421207c11 */ /* 0x000fe2000f8010ff */
[----:B------:R-:W-:Y:S01]  /*1890*/  STG.E desc[UR36][R22.64], R111 ;  /* 0x0000006f16007986 */ /* 0x000fe2000c101924 */
[----:B------:R-:W-:Y:S02]  /*18a0*/  IADD3.X R36, PT, PT, RZ, RZ, RZ, P3, !PT ;  /* 0x000000ffff247210 */ /* 0x000fe40001ffe4ff */
[----:B------:R-:W-:Y:S01]  /*18b0*/  LEA R34, P1, R35, UR4, 0x2 ;  /* 0x0000000423227c11 */ /* 0x000fe2000f8210ff */
[----:B------:R-:W-:Y:S01]  /*18c0*/  STG.E desc[UR36][R24.64], R108 ;  /* 0x0000006c18007986 */ /* 0x000fe2000c101924 */
[----:B------:R-:W-:Y:S01]  /*18d0*/  LEA.HI.X R33, R33, UR5, R46, 0x2, P0 ;  /* 0x0000000521217c11 */ /* 0x000fe200080f142e */
[C---:B------:R-:W-:Y:S01]  /*18e0*/  VIADD R46, R44.reuse, 0x3 ;  /* 0x000000032c2e7836 */ /* 0x040fe20000000000 */
[----:B------:R-:W-:Y:S01]  /*18f0*/  LEA.HI.X R35, R35, UR5, R36, 0x2, P1 ;  /* 0x0000000523237c11 */ /* 0x000fe200088f1424 */
[----:B------:R-:W-:Y:S01]  /*1900*/  VIADD R36, R44, 0x1 ;  /* 0x000000012c247836 */ /* 0x000fe20000000000 */
[C---:B------:R-:W-:Y:S01]  /*1910*/  IADD3 R48, P3, PT, R61.reuse, R48, RZ ;  /* 0x000000303d307210 */ /* 0x040fe20007f7e0ff */
[----:B------:R-:W-:Y:S01]  /*1920*/  STG.E desc[UR36][R26.64], R109 ;  /* 0x0000006d1a007986 */ /* 0x000fe2000c101924 */
[----:B------:R-:W-:-:S02]  /*1930*/  IADD3 R46, P2, PT, R61, R46, RZ ;  /* 0x0000002e3d2e7210 */ /* 0x000fc40007f5e0ff */
[C---:B------:R-:W-:Y:S01]  /*1940*/  IADD3 R45, P0, PT, R61.reuse, R36, RZ ;  /* 0x000000243d2d7210 */ /* 0x040fe20007f1e0ff */
[----:B-1----:R-:W-:Y:S01]  /*1950*/  IMAD.X R43, RZ, RZ, RZ, P3 ;  /* 0x000000ffff2b7224 */ /* 0x002fe200018e06ff */
[----:B------:R-:W-:Y:S01]  /*1960*/  IADD3 R39, P1, PT, R61, R52, RZ ;  /* 0x000000343d277210 */ /* 0x000fe20007f3e0ff */
[----:B------:R-:W-:Y:S01]  /*1970*/  IMAD.X R41, RZ, RZ, RZ, P2 ;  /* 0x000000ffff297224 */ /* 0x000fe200010e06ff */
[----:B------:R-:W-:Y:S01]  /*1980*/  LEA R42, P3, R48, UR4, 0x2 ;  /* 0x00000004302a7c11 */ /* 0x000fe2000f8610ff */
[----:B------:R-:W-:Y:S01]  /*1990*/  VIADD R52, R52, UR6 ;  /* 0x0000000634347c36 */ /* 0x000fe20008000000 */
[----:B------:R-:W-:Y:S01]  /*19a0*/  IADD3.X R54, PT, PT, RZ, RZ, RZ, P0, !PT ;  /* 0x000000ffff367210 */ /* 0x000fe200007fe4ff */
[----:B------:R-:W-:Y:S01]  /*19b0*/  IMAD.X R50, RZ, RZ, RZ, P1 ;  /* 0x000000ffff327224 */ /* 0x000fe200008e06ff */
[----:B------:R-:W-:Y:S01]  /*19c0*/  LEA R36, P0, R45, UR4, 0x2 ;  /* 0x000000042d247c11 */ /* 0x000fe2000f8010ff */
[----:B------:R-:W-:Y:S01]  /*19d0*/  STG.E desc[UR36][R28.64], R106 ;  /* 0x0000006a1c007986 */ /* 0x000fe2000c101924 */
[----:B------:R-:W-:-:S02]  /*19e0*/  LEA R38, P1, R39, UR4, 0x2 ;  /* 0x0000000427267c11 */ /* 0x000fc4000f8210ff */
[----:B------:R-:W-:Y:S01]  /*19f0*/  LEA R40, P2, R46, UR4, 0x2 ;  /* 0x000000042e287c11 */ /* 0x000fe2000f8410ff */
[----:B------:R-:W-:Y:S01]  /*1a00*/  STG.E desc[UR36][R30.64], R107 ;  /* 0x0000006b1e007986 */ /* 0x000fe2000c101924 */
[----:B------:R-:W-:Y:S02]  /*1a10*/  LEA.HI.X R43, R48, UR5, R43, 0x2, P3 ;  /* 0x00000005302b7c11 */ /* 0x000fe400098f142b */
[C---:B------:R-:W-:Y:S01]  /*1a20*/  IADD3 R48, PT, PT, R44.reuse, 0x6, RZ ;  /* 0x000000062c307810 */ /* 0x040fe20007ffe0ff */
[----:B------:R-:W-:Y:S01]  /*1a30*/  STG.E desc[UR36][R30.64+0x4], R104 ;  /* 0x000004681e007986 */ /* 0x000fe2000c101924 */
[----:B------:R-:W-:Y:S01]  /*1a40*/  LEA.HI.X R37, R45, UR5, R54, 0x2, P0 ;  /* 0x000000052d257c11 */ /* 0x000fe200080f1436 */
[C---:B------:R-:W-:Y:S01]  /*1a50*/  VIADD R54, R44.reuse, UR6 ;  /* 0x000000062c367c36 */ /* 0x040fe20008000000 */
[----:B------:R-:W-:Y:S01]  /*1a60*/  LEA.HI.X R39, R39, UR5, R50, 0x2, P1 ;  /* 0x0000000527277c11 */ /* 0x000fe200088f1432 */
[----:B------:R-:W-:Y:S01]  /*1a70*/  VIADD R50, R44, 0x7 ;  /* 0x000000072c327836 */ /* 0x000fe20000000000 */
[----:B------:R-:W-:Y:S01]  /*1a80*/  LEA.HI.X R41, R46, UR5, R41, 0x2, P2 ;  /* 0x000000052e297c11 */ /* 0x000fe200090f1429 */
[----:B------:R-:W-:Y:S01]  /*1a90*/  VIADD R46, R44, 0x5 ;  /* 0x000000052c2e7836 */ /* 0x000fe20000000000 */
[C---:B------:R-:W-:Y:S01]  /*1aa0*/  IADD3 R47, P1, PT, R61.reuse, R48, RZ ;  /* 0x000000303d2f7210 */ /* 0x040fe20007f3e0ff */
[----:B------:R-:W-:Y:S01]  /*1ab0*/  STG.E desc[UR36][R30.64+0x8], R105 ;  /* 0x000008691e007986 */ /* 0x000fe2000c101924 */
[----:B------:R-:W-:-:S02]  /*1ac0*/  IADD3 R51, P3, PT, R61, R54, RZ ;  /* 0x000000363d337210 */ /* 0x000fc40007f7e0ff */
[C---:B------:R-:W-:Y:S01]  /*1ad0*/  IADD3 R45, P0, PT, R61.reuse, R46, RZ ;  /* 0x0000002e3d2d7210 */ /* 0x040fe20007f1e0ff */
[----:B------:R-:W-:Y:S01]  /*1ae0*/  IMAD.X R60, RZ, RZ, RZ, P1 ;  /* 0x000000ffff3c7224 */ /* 0x000fe200008e06ff */
[----:B------:R-:W-:Y:S01]  /*1af0*/  IADD3 R49, P2, PT, R61, R50, RZ ;  /* 0x000000323d317210 */ /* 0x000fe20007f5e0ff */
[----:B------:R-:W-:Y:S01]  /*1b00*/  IMAD.X R56, RZ, RZ, RZ, P3 ;  /* 0x000000ffff387224 */ /* 0x000fe200018e06ff */
[----:B------:R-:W-:Y:S01]  /*1b10*/  LEA R46, P1, R47, UR4, 0x2 ;  /* 0x000000042f2e7c11 */ /* 0x000fe2000f8210ff */
[----:B------:R-:W-:Y:S01]  /*1b20*/  IMAD.X R62, RZ, RZ, RZ, P0 ;  /* 0x000000ffff3e7224 */ /* 0x000fe200000e06ff */
[----:B------:R-:W-:Y:S01]  /*1b30*/  IADD3.X R58, PT, PT, RZ, RZ, RZ, P2, !PT ;  /* 0x000000ffff3a7210 */ /* 0x000fe200017fe4ff */
[----:B------:R-:W-:Y:S01]  /*1b40*/  STG.E desc[UR36][R30.64+0xc], R102 ;  /* 0x00000c661e007986 */ /* 0x000fe2000c101924 */
[----:B------:R-:W-:Y:S02]  /*1b50*/  LEA R48, P2, R49, UR4, 0x2 ;  /* 0x0000000431307c11 */ /* 0x000fe4000f8410ff */
[----:B------:R-:W-:Y:S01]  /*1b60*/  LEA R50, P3, R51, UR4, 0x2 ;  /* 0x0000000433327c11 */ /* 0x000fe2000f8610ff */
[----:B------:R-:W-:Y:S01]  /*1b70*/  STG.E desc[UR36][R32.64], R103 ;  /* 0x0000006720007986 */ /* 0x000fe2000c101924 */
[----:B------:R-:W-:-:S02]  /*1b80*/  LEA.HI.X R47, R47, UR5, R60, 0x2, P1 ;  /* 0x000000052f2f7c11 */ /* 0x000fc400088f143c */
[C---:B------:R-:W-:Y:S01]  /*1b90*/  IADD3 R60, PT, PT, R54.reuse, UR6, RZ ;  /* 0x00000006363c7c10 */ /* 0x040fe2000fffe0ff */
[----:B------:R-:W-:Y:S01]  /*1ba0*/  STG.E desc[UR36][R32.64+0x4], R100 ;  /* 0x0000046420007986 */ /* 0x000fe2000c101924 */
[----:B------:R-:W-:Y:S01]  /*1bb0*/  LEA.HI.X R49, R49, UR5, R58, 0x2, P2 ;  /* 0x0000000531317c11 */ /* 0x000fe200090f143a */
[C---:B------:R-:W-:Y:S01]  /*1bc0*/  VIADD R58, R54.reuse, 0x6 ;  /* 0x00000006363a7836 */ /* 0x040fe20000000000 */
[----:B------:R-:W-:Y:S01]  /*1bd0*/  LEA.HI.X R51, R51, UR5, R56, 0x2, P3 ;  /* 0x0000000533337c11 */ /* 0x000fe200098f1438 */
[----:B------:R-:W-:Y:S01]  /*1be0*/  VIADD R56, R54, 0x4 ;  /* 0x0000000436387836 */ /* 0x000fe20000000000 */
[----:B------:R-:W-:Y:S01]  /*1bf0*/  LEA R44, P0, R45, UR4, 0x2 ;  /* 0x000000042d2c7c11 */ /* 0x000fe2000f8010ff */
[C---:B------:R-:W-:Y:S01]  /*1c00*/  VIADD R72, R60.reuse, 0x5 ;  /* 0x000000053c487836 */ /* 0x040fe20000000000 */
[----:B------:R-:W-:Y:S01]  /*1c10*/  IADD3 R59, P3, PT, R61, R60, RZ ;  /* 0x0000003c3d3b7210 */ /* 0x000fe20007f7e0ff */
[C---:B------:R-:W-:Y:S01]  /*1c20*/  VIADD R128, R60.reuse, 0x7 ;  /* 0x000000073c807836 */ /* 0x040fe20000000000 */
[----:B------:R-:W-:Y:S01]  /*1c30*/  LEA.HI.X R45, R45, UR5, R62, 0x2, P0 ;  /* 0x000000052d2d7c11 */ /* 0x000fe200080f143e */
[----:B------:R-:W-:Y:S01]  /*1c40*/  STG.E desc[UR36][R32.64+0x8], R101 ;  /* 0x0000086520007986 */ /* 0x000fe2000c101924 */
[C---:B------:R-:W-:Y:S01]  /*1c50*/  IADD3 R55, P1, PT, R61.reuse, R56, RZ ;  /* 0x000000383d377210 */ /* 0x040fe20007f3e0ff */
[----:B------:R-:W-:Y:S01]  /*1c60*/  IMAD.X R62, RZ, RZ, RZ, P3 ;  /* 0x000000ffff3e7224 */ /* 0x000fe200018e06ff */
[----:B------:R-:W-:Y:S01]  /*1c70*/  IADD3 R57, P2, PT, R61, R58, RZ ;  /* 0x0000003a3d397210 */ /* 0x000fe20007f5e0ff */
[----:B------:R-:W-:Y:S01]  /*1c80*/  STG.E desc[UR36][R32.64+0xc], R98 ;  /* 0x00000c6220007986 */ /* 0x000fe2000c101924 */
[----:B------:R-:W-:Y:S01]  /*1c90*/  LEA R58, P3, R59, UR4, 0x2 ;  /* 0x000000043b3a7c11 */ /* 0x000fe2000f8610ff */
[----:B------:R-:W-:Y:S01]  /*1ca0*/  IMAD.X R66, RZ, RZ, RZ, P1 ;  /* 0x000000ffff427224 */ /* 0x000fe200008e06ff */
[----:B------:R-:W-:Y:S01]  /*1cb0*/  IADD3 R53, P0, PT, R61, R52, RZ ;  /* 0x000000343d357210 */ /* 0x000fe20007f1e0ff */
[----:B------:R-:W-:Y:S01]  /*1cc0*/  IMAD.X R64, RZ, RZ, RZ, P2 ;  /* 0x000000ffff407224 */ /* 0x000fe200010e06ff */
[----:B------:R-:W-:Y:S01]  /*1cd0*/  LEA.HI.X R59, R59, UR5, R62, 0x2, P3 ;  /* 0x000000053b3b7c11 */ /* 0x000fe200098f143e */
[----:B------:R-:W-:Y:S01]  /*1ce0*/  STG.E desc[UR36][R34.64], R99 ;  /* 0x0000006322007986 */ /* 0x000fe2000c101924 */
[----:B------:R-:W-:Y:S01]  /*1cf0*/  LEA R54, P1, R55, UR4, 0x2 ;  /* 0x0000000437367c11 */ /* 0x000fe2000f8210ff */
[----:B------:R-:W-:Y:S01]  /*1d00*/  IMAD.X R70, RZ, RZ, RZ, P0 ;  /* 0x000000ffff467224 */ /* 0x000fe200000e06ff */
[----:B------:R-:W-:Y:S01]  /*1d10*/  IADD3 R62, PT, PT, R60, 0x1, RZ ;  /* 0x000000013c3e7810 */ /* 0x000fe20007ffe0ff */
[----:B------:R-:W-:Y:S01]  /*1d20*/  STG.E desc[UR36][R36.64], R96 ;  /* 0x0000006024007986 */ /* 0x000fe2000c101924 */
[----:B------:R-:W-:-:S02]  /*1d30*/  LEA R56, P2, R57, UR4, 0x2 ;  /* 0x0000000439387c11 */ /* 0x000fc4000f8410ff */
[----:B------:R-:W-:Y:S01]  /*1d40*/  LEA R52, P0, R53, UR4, 0x2 ;  /* 0x0000000435347c11 */ /* 0x000fe2000f8010ff */
[----:B------:R-:W-:Y:S01]  /*1d50*/  STG.E desc[UR36][R38.64], R97 ;  /* 0x0000006126007986 */ /* 0x000fe2000c101924 */
[----:B------:R-:W-:Y:S01]  /*1d60*/  LEA.HI.X R55, R55, UR5, R66, 0x2, P1 ;  /* 0x0000000537377c11 */ /* 0x000fe200088f1442 */
[C---:B------:R-:W-:Y:S01]  /*1d70*/  VIADD R66, R60.reuse, 0x3 ;  /* 0x000000033c427836 */ /* 0x040fe20000000000 */
[----:B------:R-:W-:Y:S01]  /*1d80*/  IADD3 R62, P5, PT, R61, R62, RZ ;  /* 0x0000003e3d3e7210 */ /* 0x000fe20007fbe0ff */
[----:B------:R-:W-:Y:S01]  /*1d90*/  STG.E desc[UR36][R40.64], R94 ;  /* 0x0000005e28007986 */ /* 0x000fe2000c101924 */
[----:B------:R-:W-:Y:S01]  /*1da0*/  LEA.HI.X R57, R57, UR5, R64, 0x2, P2 ;  /* 0x0000000539397c11 */ /* 0x000fe200090f1440 */
[C---:B------:R-:W-:Y:S01]  /*1db0*/  VIADD R64, R60.reuse, 0x2 ;  /* 0x000000023c407836 */ /* 0x040fe20000000000 */
[----:B------:R-:W-:Y:S01]  /*1dc0*/  LEA.HI.X R53, R53, UR5, R70, 0x2, P0 ;  /* 0x0000000535357c11 */ /* 0x000fe200080f1446 */
[C---:B------:R-:W-:Y:S01]  /*1dd0*/  VIADD R70, R60.reuse, 0x4 ;  /* 0x000000043c467836 */ /* 0x040fe20000000000 */
[----:B------:R-:W-:Y:S01]  /*1de0*/  IADD3 R126, PT, PT, R60, 0x6, RZ ;  /* 0x000000063c7e7810 */ /* 0x000fe20007ffe0ff */
[----:B------:R-:W-:Y:S01]  /*1df0*/  IMAD.X R65, RZ, RZ, RZ, P5 ;  /* 0x000000ffff417224 */ /* 0x000fe200028e06ff */
[----:B------:R-:W-:Y:S01]  /*1e00*/  IADD3 R66, P3, PT, R61, R66, RZ ;  /* 0x000000423d427210 */ /* 0x000fe20007f7e0ff */
[----:B------:R-:W-:Y:S01]  /*1e10*/  STG.E desc[UR36][R42.64], R95 ;  /* 0x0000005f2a007986 */ /* 0x000fe2000c101924 */
[----:B------:R-:W-:-:S02]  /*1e20*/  LEA R60, P6, R62, UR4, 0x2 ;  /* 0x000000043e3c7c11 */ /* 0x000fc4000f8c10ff */
[C---:B------:R-:W-:Y:S01]  /*1e30*/  IADD3 R63, P4, PT, R61.reuse, R64, RZ ;  /* 0x000000403d3f7210 */ /* 0x040fe20007f9e0ff */
[----:B------:R-:W-:Y:S01]  /*1e40*/  STG.E desc[UR36][R44.64], R92 ;  /* 0x0000005c2c007986 */ /* 0x000fe2000c101924 */
[C---:B------:R-:W-:Y:S02]  /*1e50*/  IADD3 R67, P2, PT, R61.reuse, R70, RZ ;  /* 0x000000463d437210 */ /* 0x040fe40007f5e0ff */
[C---:B------:R-:W-:Y:S01]  /*1e60*/  IADD3 R127, P0, PT, R61.reuse, R72, RZ ;  /* 0x000000483d7f7210 */ /* 0x040fe20007f1e0ff */
[----:B------:R-:W-:Y:S01]  /*1e70*/  IMAD.X R70, RZ, RZ, RZ, P4 ;  /* 0x000000ffff467224 */ /* 0x000fe200020e06ff */
[C---:B------:R-:W-:Y:S01]  /*1e80*/  IADD3 R126, P1, PT, R61.reuse, R126, RZ ;  /* 0x0000007e3d7e7210 */ /* 0x040fe20007f3e0ff */
[----:B------:R-:W-:Y:S01]  /*1e90*/  STG.E desc[UR36][R46.64], R93 ;  /* 0x0000005d2e007986 */ /* 0x000fe2000c101924 */
[----:B------:R-:W-:Y:S01]  /*1ea0*/  IADD3 R128, P5, PT, R61, R128, RZ ;  /* 0x000000803d807210 */ /* 0x000fe20007fbe0ff */
[----:B------:R-:W-:Y:S01]  /*1eb0*/  IMAD.X R130, RZ, RZ, RZ, P0 ;  /* 0x000000ffff827224 */ /* 0x000fe200000e06ff */
[----:B------:R-:W-:Y:S01]  /*1ec0*/  LEA.HI.X R61, R62, UR5, R65, 0x2, P6 ;  /* 0x000000053e3d7c11 */ /* 0x000fe2000b0f1441 */
[----:B------:R-:W-:Y:S01]  /*1ed0*/  IMAD.X R65, RZ, RZ, RZ, P3 ;  /* 0x000000ffff417224 */ /* 0x000fe200018e06ff */
[C---:B------:R-:W-:Y:S01]  /*1ee0*/  LEA R64, P3, R66.reuse, UR4, 0x2 ;  /* 0x0000000442407c11 */ /* 0x040fe2000f8610ff */
[----:B------:R-:W-:Y:S01]  /*1ef0*/  STG.E desc[UR36][R48.64], R90 ;  /* 0x0000005a30007986 */ /* 0x000fe2000c101924 */
[----:B------:R-:W-:Y:S01]  /*1f00*/  LEA R62, P4, R63, UR4, 0x2 ;  /* 0x000000043f3e7c11 */ /* 0x000fe2000f8810ff */
[----:B----4-:R-:W-:Y:S01]  /*1f10*/  IMAD.X R71, RZ, RZ, RZ, P1 ;  /* 0x000000ffff477224 */ /* 0x010fe200008e06ff */
[----:B------:R-:W-:Y:S01]  /*1f20*/  LEA.HI.X R65, R66, UR5, R65, 0x2, P3 ;  /* 0x0000000542417c11 */ /* 0x000fe200098f1441 */
[----:B------:R-:W-:Y:S01]  /*1f30*/  STG.E desc[UR36][R50.64], R91 ;  /* 0x0000005b32007986 */ /* 0x000fe2000c101924 */
[----:B------:R-:W-:Y:S01]  /*1f40*/  IADD3.X R132, PT, PT, RZ, RZ, RZ, P2, !PT ;  /* 0x000000ffff847210 */ /* 0x000fe200017fe4ff */
[----:B------:R-:W-:Y:S01]  /*1f50*/  IMAD.X R73, RZ, RZ, RZ, P5 ;  /* 0x000000ffff497224 */ /* 0x000fe200028e06ff */
[----:B------:R-:W-:Y:S01]  /*1f60*/  LEA R66, P2, R67, UR4, 0x2 ;  /* 0x0000000443427c11 */ /* 0x000fe2000f8410ff */
[----:B------:R-:W-:Y:S01]  /*1f70*/  STG.E desc[UR36][R50.64+0x4], R88 ;  /* 0x0000045832007986 */ /* 0x000fe2000c101924 */
[----:B------:R-:W-:-:S02]  /*1f80*/  LEA.HI.X R63, R63, UR5, R70, 0x2, P4 ;  /* 0x000000053f3f7c11 */ /* 0x000fc4000a0f1446 */
[----:B------:R-:W-:Y:S01]  /*1f90*/  LEA R68, P0, R127, UR4, 0x2 ;  /* 0x000000047f447c11 */ /* 0x000fe2000f8010ff */
[----:B------:R-:W-:Y:S01]  /*1fa0*/  STG.E desc[UR36][R52.64], R89 ;  /* 0x0000005934007986 */ /* 0x000fe2000c101924 */
[----:B------:R-:W-:Y:S02]  /*1fb0*/  LEA R70, P1, R126, UR4, 0x2 ;  /* 0x000000047e467c11 */ /* 0x000fe4000f8210ff */
[----:B------:R-:W-:Y:S01]  /*1fc0*/  LEA R72, P3, R128, UR4, 0x2 ;  /* 0x0000000480487c11 */ /* 0x000fe2000f8610ff */
[----:B------:R-:W-:Y:S01]  /*1fd0*/  STG.E desc[UR36][R52.64+0x4], R86 ;  /* 0x0000045634007986 */ /* 0x000fe2000c101924 */
[----:B------:R-:W-:Y:S02]  /*1fe0*/  LEA.HI.X R67, R67, UR5, R132, 0x2, P2 ;  /* 0x0000000543437c11 */ /* 0x000fe400090f1484 */
[----:B------:R-:W-:Y:S01]  /*1ff0*/  LEA.HI.X R69, R127, UR5, R130, 0x2, P0 ;  /* 0x000000057f457c11 */ /* 0x000fe200080f1482 */
[----:B------:R-:W-:Y:S01]  /*2000*/  STG.E desc[UR36][R54.64], R87 ;  /* 0x0000005736007986 */ /* 0x000fe2000c101924 */
[----:B------:R-:W-:-:S02]  /*2010*/  LEA.HI.X R71, R126, UR5, R71, 0x2, P1 ;  /* 0x000000057e477c11 */ /* 0x000fc400088f1447 */
[----:B------:R-:W-:Y:S01]  /*2020*/  LEA.HI.X R73, R128, UR5, R73, 0x2, P3 ;  /* 0x0000000580497c11 */ /* 0x000fe200098f1449 */
[----:B------:R-:W-:Y:S04]  /*2030*/  STG.E desc[UR36][R54.64+0x4], R84 ;  /* 0x0000045436007986 */ /* 0x000fe8000c101924 */
        /* <DEDUP_REMOVED lines=9> */
[----:B------:R-:W-:Y:S01]  /*20d0*/  STG.E desc[UR36][R72.64], R0 ;  /* 0x0000000048007986 */ /* 0x000fe2000c101924 */
[----:B------:R-:W-:Y:S05]  /*20e0*/  EXIT ;  /* 0x000000000000794d */ /* 0x000fea0003800000 */
.L_x_4:
[----:B------:R-:W-:-:S00]  /*20f0*/  BRA `(.L_x_4) ;  /* 0xfffffffc00fc7947 */ /* 0x000fc0000383ffff */
[----:B------:R-:W-:-:S00]  /*2100*/  NOP ;  /* 0x0000000000007918 */ /* 0x000fc00000000000 */
[----:B------:R-:W-:-:S00]  /*2110*/  NOP ;  /* 0x0000000000007918 */ /* 0x000fc00000000000 */
[----:B------:R-:W-:-:S00]  /*2120*/  NOP ;  /* 0x0000000000007918 */ /* 0x000fc00000000000 */
[----:B------:R-:W-:-:S00]  /*2130*/  NOP ;  /* 0x0000000000007918 */ /* 0x000fc00000000000 */
[----:B------:R-:W-:-:S00]  /*2140*/  NOP ;  /* 0x0000000000007918 */ /* 0x000fc00000000000 */
[----:B------:R-:W-:-:S00]  /*2150*/  NOP ;  /* 0x0000000000007918 */ /* 0x000fc00000000000 */
[----:B------:R-:W-:-:S00]  /*2160*/  NOP ;  /* 0x0000000000007918 */ /* 0x000fc00000000000 */
[----:B------:R-:W-:-:S00]  /*2170*/  NOP ;  /* 0x0000000000007918 */ /* 0x000fc00000000000 */
.L_x_5:


//--------------------- .nv.global.init           --------------------------
	.section	.nv.global.init,"aw",@progbits
.nv.global.init:
	.type		$str$1,@object
	.size		$str$1,($str - $str$1)
$str$1:
        /*0000*/ 	.byte	0x2f, 0x74, 0x6d, 0x70, 0x2f, 0x73, 0x61, 0x73, 0x73, 0x5f, 0x63, 0x75, 0x5f, 0x79, 0x35, 0x6b
        /*0010*/ 	.byte	0x7a, 0x37, 0x36, 0x37, 0x6e, 0x2f, 0x6b, 0x2e, 0x63, 0x75, 0x00
	.type		$str,@object
	.size		$str,(__unnamed_1 - $str)
$str:
        /*001b*/ 	.byte	0x6e, 0x75, 0x6d, 0x62, 0x65, 0x72, 0x5f, 0x74, 0x68, 0x72, 0x65, 0x61, 0x64, 0x73, 0x5f, 0x62
        /*002b*/ 	.byte	0x6c, 0x6f, 0x63, 0x6b, 0x5f, 0x74, 0x69, 0x6c, 0x65, 0x20, 0x3d, 0x3d, 0x20, 0x62, 0x6c, 0x6f
        /*003b*/ 	.byte	0x63, 0x6b, 0x44, 0x69, 0x6d, 0x2e, 0x78, 0x00
	.type		__unnamed_1,@object
	.size		__unnamed_1,(.L_0 - __unnamed_1)
__unnamed_1:
        /*0043*/ 	.byte	0x76, 0x6f, 0x69, 0x64, 0x20, 0x73, 0x67, 0x65, 0x6d, 0x6d, 0x5f, 0x62, 0x6c, 0x6f, 0x63, 0x6b
        /*0053*/ 	.byte	0x74, 0x69, 0x6c, 0x69, 0x6e, 0x67, 0x5f, 0x32, 0x64, 0x5f, 0x6b, 0x65, 0x72, 0x6e, 0x65, 0x6c
        /*0063*/ 	.byte	0x28, 0x66, 0x6c, 0x6f, 0x61, 0x74, 0x20, 0x2a, 0x2c, 0x20, 0x66, 0x6c, 0x6f, 0x61, 0x74, 0x20
        /*0073*/ 	.byte	0x2a, 0x2c, 0x20, 0x66, 0x6c, 0x6f, 0x61, 0x74, 0x20, 0x2a, 0x2c, 0x20, 0x69, 0x6e, 0x74, 0x2c
        /*0083*/ 	.byte	0x20, 0x69, 0x6e, 0x74, 0x2c, 0x20, 0x69, 0x6e, 0x74, 0x29, 0x20, 0x5b, 0x77, 0x69, 0x74, 0x68
        /*0093*/ 	.byte	0x20, 0x69, 0x6e, 0x74, 0x20, 0x42, 0x4d, 0x20, 0x3d, 0x20, 0x36, 0x34, 0x3b, 0x20, 0x69, 0x6e
        /*00a3*/ 	.byte	0x74, 0x20, 0x42, 0x4e, 0x20, 0x3d, 0x20, 0x36, 0x34, 0x3b, 0x20, 0x69, 0x6e, 0x74, 0x20, 0x42
        /*00b3*/ 	.byte	0x4b, 0x20, 0x3d, 0x20, 0x38, 0x3b, 0x20, 0x69, 0x6e, 0x74, 0x20, 0x54, 0x4d, 0x20, 0x3d, 0x20
        /*00c3*/ 	.byte	0x38, 0x3b, 0x20, 0x69, 0x6e, 0x74, 0x20, 0x54, 0x4e, 0x20, 0x3d, 0x20, 0x38, 0x5d, 0x00
.L_0:


//--------------------- .nv.shared._Z27sgemm_blocktiling_2d_kernelILi64ELi64ELi8ELi8ELi8EEvPfS0_S0_iii --------------------------
	.section	.nv.shared._Z27sgemm_blocktiling_2d_kernelILi64ELi64ELi8ELi8ELi8EEvPfS0_S0_iii,"aw",@nobits
	.sectionflags	@""
	.align	4
.nv.shared._Z27sgemm_blocktiling_2d_kernelILi64ELi64ELi8ELi8ELi8EEvPfS0_S0_iii:
	.zero		5120


//--------------------- .nv.shared.reserved.0     --------------------------
	.section	.nv.shared.reserved.0,"aw",@nobits
	.weak		__nv_reservedSMEM_offset_0_alias
	.size		__nv_reservedSMEM_offset_0_alias, 0, 64
	.other		__nv_reservedSMEM_offset_0_alias,@"STO_CUDA_RESERVED_SHARED STV_DEFAULT"
__nv_reservedSMEM_offset_0_alias:
	.zero		0
	.zero		64


//--------------------- .nv.constant0._Z27sgemm_blocktiling_2d_kernelILi64ELi64ELi8ELi8ELi8EEvPfS0_S0_iii --------------------------
	.section	.nv.constant0._Z27sgemm_blocktiling_2d_kernelILi64ELi64ELi8ELi8ELi8EEvPfS0_S0_iii,"a",@progbits
	.sectionflags	@""
	.align	4
.nv.constant0._Z27sgemm_blocktiling_2d_kernelILi64ELi64ELi8ELi8ELi8EEvPfS0_S0_iii:
	.zero		932


//--------------------- SYMBOLS --------------------------

	.type		.nv.reservedSmem.offset0,@object
	.size		.nv.reservedSmem.offset0,0x4
	.type		.nv.reservedSmem.cap,@object
	.size		.nv.reservedSmem.cap,0x4
	.type		__assertfail,@function
